//
// Generated by NVIDIA NVVM Compiler
//
// Compiler Build ID: CL-36424714
// Cuda compilation tools, release 13.0, V13.0.88
// Based on NVVM 20.0.0
//

.version 9.0
.target sm_100
.address_size 64

	// .globl	_ZN11circles_gpu12reduce_uint8EmPKhPj
.extern .shared .align 16 .b8 _ZN11circles_gpu9shmem_rawE[];

.visible .entry _ZN11circles_gpu12reduce_uint8EmPKhPj(
	.param .u64 _ZN11circles_gpu12reduce_uint8EmPKhPj_param_0,
	.param .u64 .ptr .align 1 _ZN11circles_gpu12reduce_uint8EmPKhPj_param_1,
	.param .u64 .ptr .align 1 _ZN11circles_gpu12reduce_uint8EmPKhPj_param_2
)
{
	.reg .pred 	%p<9>;
	.reg .b32 	%r<108>;
	.reg .b64 	%rd<12>;

	ld.param.u64 	%rd2, [_ZN11circles_gpu12reduce_uint8EmPKhPj_param_0];
	ld.param.u64 	%rd3, [_ZN11circles_gpu12reduce_uint8EmPKhPj_param_1];
	ld.param.u64 	%rd4, [_ZN11circles_gpu12reduce_uint8EmPKhPj_param_2];
	mov.u32 	%r1, %ctaid.x;
	mov.u32 	%r2, %ntid.x;
	mul.wide.u32 	%rd5, %r1, %r2;
	mov.u32 	%r3, %tid.x;
	cvt.u64.u32 	%rd6, %r3;
	add.s64 	%rd1, %rd5, %rd6;
	setp.ge.u64 	%p1, %rd1, %rd2;
	shr.u32 	%r19, %r3, 5;
	add.s32 	%r20, %r19, %r3;
	shl.b32 	%r21, %r20, 2;
	mov.u32 	%r22, _ZN11circles_gpu9shmem_rawE;
	add.s32 	%r4, %r22, %r21;
	@%p1 bra 	$L__BB0_2;
	cvta.to.global.u64 	%rd7, %rd3;
	add.s64 	%rd8, %rd7, %rd1;
	ld.global.u8 	%r23, [%rd8];
	st.shared.u32 	[%r4], %r23;
$L__BB0_2:
	bar.sync 	0;
	setp.eq.s32 	%p2, %r3, 0;
	mov.b32 	%r101, 0;
	@%p2 bra 	$L__BB0_4;
	add.s32 	%r25, %r3, -1;
	shr.u32 	%r26, %r25, 5;
	add.s32 	%r27, %r26, %r3;
	shl.b32 	%r28, %r27, 2;
	add.s32 	%r30, %r22, %r28;
	ld.shared.u32 	%r101, [%r30+-4];
$L__BB0_4:
	bar.sync 	0;
	ld.shared.u32 	%r32, [%r4];
	add.s32 	%r33, %r32, %r101;
	st.shared.u32 	[%r4], %r33;
	bar.sync 	0;
	setp.lt.u32 	%p3, %r3, 2;
	mov.b32 	%r102, 0;
	@%p3 bra 	$L__BB0_6;
	add.s32 	%r34, %r3, -2;
	shr.u32 	%r35, %r34, 5;
	add.s32 	%r36, %r35, %r3;
	shl.b32 	%r37, %r36, 2;
	add.s32 	%r39, %r22, %r37;
	ld.shared.u32 	%r102, [%r39+-8];
$L__BB0_6:
	bar.sync 	0;
	ld.shared.u32 	%r41, [%r4];
	add.s32 	%r42, %r41, %r102;
	st.shared.u32 	[%r4], %r42;
	bar.sync 	0;
	setp.lt.u32 	%p4, %r3, 4;
	mov.b32 	%r103, 0;
	@%p4 bra 	$L__BB0_8;
	add.s32 	%r43, %r3, -4;
	shr.u32 	%r44, %r43, 5;
	add.s32 	%r45, %r44, %r3;
	shl.b32 	%r46, %r45, 2;
	add.s32 	%r48, %r22, %r46;
	ld.shared.u32 	%r103, [%r48+-16];
$L__BB0_8:
	bar.sync 	0;
	ld.shared.u32 	%r50, [%r4];
	add.s32 	%r51, %r50, %r103;
	st.shared.u32 	[%r4], %r51;
	bar.sync 	0;
	setp.lt.u32 	%p5, %r3, 8;
	mov.b32 	%r104, 0;
	@%p5 bra 	$L__BB0_10;
	add.s32 	%r52, %r3, -8;
	shr.u32 	%r53, %r52, 5;
	add.s32 	%r54, %r53, %r3;
	shl.b32 	%r55, %r54, 2;
	add.s32 	%r57, %r22, %r55;
	ld.shared.u32 	%r104, [%r57+-32];
$L__BB0_10:
	bar.sync 	0;
	ld.shared.u32 	%r59, [%r4];
	add.s32 	%r60, %r59, %r104;
	st.shared.u32 	[%r4], %r60;
	bar.sync 	0;
	setp.lt.u32 	%p6, %r3, 16;
	mov.b32 	%r105, 0;
	@%p6 bra 	$L__BB0_12;
	add.s32 	%r61, %r3, -16;
	shr.u32 	%r62, %r61, 5;
	add.s32 	%r63, %r62, %r3;
	shl.b32 	%r64, %r63, 2;
	add.s32 	%r66, %r22, %r64;
	ld.shared.u32 	%r105, [%r66+-64];
$L__BB0_12:
	bar.sync 	0;
	ld.shared.u32 	%r68, [%r4];
	add.s32 	%r69, %r68, %r105;
	st.shared.u32 	[%r4], %r69;
	bar.sync 	0;
	setp.lt.u32 	%p7, %r3, 32;
	mov.b32 	%r106, 0;
	@%p7 bra 	$L__BB0_14;
	add.s32 	%r70, %r3, -32;
	shr.u32 	%r71, %r70, 5;
	add.s32 	%r72, %r71, %r3;
	shl.b32 	%r73, %r72, 2;
	add.s32 	%r75, %r22, %r73;
	ld.shared.u32 	%r106, [%r75+-128];
$L__BB0_14:
	bar.sync 	0;
	ld.shared.u32 	%r77, [%r4];
	add.s32 	%r78, %r77, %r106;
	st.shared.u32 	[%r4], %r78;
	bar.sync 	0;
	setp.lt.u32 	%p8, %r3, 64;
	mov.b32 	%r107, 0;
	@%p8 bra 	$L__BB0_16;
	add.s32 	%r79, %r3, -64;
	shr.u32 	%r80, %r79, 5;
	add.s32 	%r81, %r80, %r3;
	shl.b32 	%r82, %r81, 2;
	add.s32 	%r84, %r22, %r82;
	ld.shared.u32 	%r107, [%r84+-256];
$L__BB0_16:
	bar.sync 	0;
	ld.shared.u32 	%r85, [%r4];
	add.s32 	%r86, %r85, %r107;
	st.shared.u32 	[%r4], %r86;
	bar.sync 	0;
	cvt.u32.u64 	%r87, %rd2;
	mul.lo.s32 	%r88, %r1, %r2;
	sub.s32 	%r89, %r87, %r88;
	min.s32 	%r90, %r89, %r2;
	cvta.to.global.u64 	%rd9, %rd4;
	add.s32 	%r91, %r90, -1;
	shr.s32 	%r92, %r91, 31;
	shr.u32 	%r93, %r92, 27;
	add.s32 	%r94, %r91, %r93;
	shr.s32 	%r95, %r94, 5;
	add.s32 	%r96, %r95, %r90;
	shl.b32 	%r97, %r96, 2;
	add.s32 	%r99, %r22, %r97;
	ld.shared.u32 	%r100, [%r99+-4];
	mul.wide.u32 	%rd10, %r1, 4;
	add.s64 	%rd11, %rd9, %rd10;
	st.global.u32 	[%rd11], %r100;
	ret;

}
	// .globl	_ZN11circles_gpu6reduceEmPKjPj
.visible .entry _ZN11circles_gpu6reduceEmPKjPj(
	.param .u64 _ZN11circles_gpu6reduceEmPKjPj_param_0,
	.param .u64 .ptr .align 1 _ZN11circles_gpu6reduceEmPKjPj_param_1,
	.param .u64 .ptr .align 1 _ZN11circles_gpu6reduceEmPKjPj_param_2
)
{
	.reg .pred 	%p<9>;
	.reg .b32 	%r<108>;
	.reg .b64 	%rd<13>;

	ld.param.u64 	%rd2, [_ZN11circles_gpu6reduceEmPKjPj_param_0];
	ld.param.u64 	%rd3, [_ZN11circles_gpu6reduceEmPKjPj_param_1];
	ld.param.u64 	%rd4, [_ZN11circles_gpu6reduceEmPKjPj_param_2];
	mov.u32 	%r1, %ctaid.x;
	mov.u32 	%r2, %ntid.x;
	mul.wide.u32 	%rd5, %r1, %r2;
	mov.u32 	%r3, %tid.x;
	cvt.u64.u32 	%rd6, %r3;
	add.s64 	%rd1, %rd5, %rd6;
	setp.ge.u64 	%p1, %rd1, %rd2;
	shr.u32 	%r19, %r3, 5;
	add.s32 	%r20, %r19, %r3;
	shl.b32 	%r21, %r20, 2;
	mov.u32 	%r22, _ZN11circles_gpu9shmem_rawE;
	add.s32 	%r4, %r22, %r21;
	@%p1 bra 	$L__BB1_2;
	cvta.to.global.u64 	%rd7, %rd3;
	shl.b64 	%rd8, %rd1, 2;
	add.s64 	%rd9, %rd7, %rd8;
	ld.global.u32 	%r23, [%rd9];
	st.shared.u32 	[%r4], %r23;
$L__BB1_2:
	bar.sync 	0;
	setp.eq.s32 	%p2, %r3, 0;
	mov.b32 	%r101, 0;
	@%p2 bra 	$L__BB1_4;
	add.s32 	%r25, %r3, -1;
	shr.u32 	%r26, %r25, 5;
	add.s32 	%r27, %r26, %r3;
	shl.b32 	%r28, %r27, 2;
	add.s32 	%r30, %r22, %r28;
	ld.shared.u32 	%r101, [%r30+-4];
$L__BB1_4:
	bar.sync 	0;
	ld.shared.u32 	%r32, [%r4];
	add.s32 	%r33, %r32, %r101;
	st.shared.u32 	[%r4], %r33;
	bar.sync 	0;
	setp.lt.u32 	%p3, %r3, 2;
	mov.b32 	%r102, 0;
	@%p3 bra 	$L__BB1_6;
	add.s32 	%r34, %r3, -2;
	shr.u32 	%r35, %r34, 5;
	add.s32 	%r36, %r35, %r3;
	shl.b32 	%r37, %r36, 2;
	add.s32 	%r39, %r22, %r37;
	ld.shared.u32 	%r102, [%r39+-8];
$L__BB1_6:
	bar.sync 	0;
	ld.shared.u32 	%r41, [%r4];
	add.s32 	%r42, %r41, %r102;
	st.shared.u32 	[%r4], %r42;
	bar.sync 	0;
	setp.lt.u32 	%p4, %r3, 4;
	mov.b32 	%r103, 0;
	@%p4 bra 	$L__BB1_8;
	add.s32 	%r43, %r3, -4;
	shr.u32 	%r44, %r43, 5;
	add.s32 	%r45, %r44, %r3;
	shl.b32 	%r46, %r45, 2;
	add.s32 	%r48, %r22, %r46;
	ld.shared.u32 	%r103, [%r48+-16];
$L__BB1_8:
	bar.sync 	0;
	ld.shared.u32 	%r50, [%r4];
	add.s32 	%r51, %r50, %r103;
	st.shared.u32 	[%r4], %r51;
	bar.sync 	0;
	setp.lt.u32 	%p5, %r3, 8;
	mov.b32 	%r104, 0;
	@%p5 bra 	$L__BB1_10;
	add.s32 	%r52, %r3, -8;
	shr.u32 	%r53, %r52, 5;
	add.s32 	%r54, %r53, %r3;
	shl.b32 	%r55, %r54, 2;
	add.s32 	%r57, %r22, %r55;
	ld.shared.u32 	%r104, [%r57+-32];
$L__BB1_10:
	bar.sync 	0;
	ld.shared.u32 	%r59, [%r4];
	add.s32 	%r60, %r59, %r104;
	st.shared.u32 	[%r4], %r60;
	bar.sync 	0;
	setp.lt.u32 	%p6, %r3, 16;
	mov.b32 	%r105, 0;
	@%p6 bra 	$L__BB1_12;
	add.s32 	%r61, %r3, -16;
	shr.u32 	%r62, %r61, 5;
	add.s32 	%r63, %r62, %r3;
	shl.b32 	%r64, %r63, 2;
	add.s32 	%r66, %r22, %r64;
	ld.shared.u32 	%r105, [%r66+-64];
$L__BB1_12:
	bar.sync 	0;
	ld.shared.u32 	%r68, [%r4];
	add.s32 	%r69, %r68, %r105;
	st.shared.u32 	[%r4], %r69;
	bar.sync 	0;
	setp.lt.u32 	%p7, %r3, 32;
	mov.b32 	%r106, 0;
	@%p7 bra 	$L__BB1_14;
	add.s32 	%r70, %r3, -32;
	shr.u32 	%r71, %r70, 5;
	add.s32 	%r72, %r71, %r3;
	shl.b32 	%r73, %r72, 2;
	add.s32 	%r75, %r22, %r73;
	ld.shared.u32 	%r106, [%r75+-128];
$L__BB1_14:
	bar.sync 	0;
	ld.shared.u32 	%r77, [%r4];
	add.s32 	%r78, %r77, %r106;
	st.shared.u32 	[%r4], %r78;
	bar.sync 	0;
	setp.lt.u32 	%p8, %r3, 64;
	mov.b32 	%r107, 0;
	@%p8 bra 	$L__BB1_16;
	add.s32 	%r79, %r3, -64;
	shr.u32 	%r80, %r79, 5;
	add.s32 	%r81, %r80, %r3;
	shl.b32 	%r82, %r81, 2;
	add.s32 	%r84, %r22, %r82;
	ld.shared.u32 	%r107, [%r84+-256];
$L__BB1_16:
	bar.sync 	0;
	ld.shared.u32 	%r85, [%r4];
	add.s32 	%r86, %r85, %r107;
	st.shared.u32 	[%r4], %r86;
	bar.sync 	0;
	cvt.u32.u64 	%r87, %rd2;
	mul.lo.s32 	%r88, %r1, %r2;
	sub.s32 	%r89, %r87, %r88;
	min.s32 	%r90, %r89, %r2;
	cvta.to.global.u64 	%rd10, %rd4;
	add.s32 	%r91, %r90, -1;
	shr.s32 	%r92, %r91, 31;
	shr.u32 	%r93, %r92, 27;
	add.s32 	%r94, %r91, %r93;
	shr.s32 	%r95, %r94, 5;
	add.s32 	%r96, %r95, %r90;
	shl.b32 	%r97, %r96, 2;
	add.s32 	%r99, %r22, %r97;
	ld.shared.u32 	%r100, [%r99+-4];
	mul.wide.u32 	%rd11, %r1, 4;
	add.s64 	%rd12, %rd10, %rd11;
	st.global.u32 	[%rd12], %r100;
	ret;

}
	// .globl	_ZN11circles_gpu10scan_blockEmPKjPj
.visible .entry _ZN11circles_gpu10scan_blockEmPKjPj(
	.param .u64 _ZN11circles_gpu10scan_blockEmPKjPj_param_0,
	.param .u64 .ptr .align 1 _ZN11circles_gpu10scan_blockEmPKjPj_param_1,
	.param .u64 .ptr .align 1 _ZN11circles_gpu10scan_blockEmPKjPj_param_2
)
{
	.reg .pred 	%p<24>;
	.reg .b32 	%r<47>;
	.reg .b64 	%rd<9>;

	ld.param.u64 	%rd2, [_ZN11circles_gpu10scan_blockEmPKjPj_param_1];
	ld.param.u64 	%rd1, [_ZN11circles_gpu10scan_blockEmPKjPj_param_2];
	cvta.to.global.u64 	%rd3, %rd2;
	mov.u32 	%r1, %tid.x;
	and.b32  	%r2, %r1, 31;
	mul.wide.u32 	%rd4, %r1, 4;
	add.s64 	%rd5, %rd3, %rd4;
	ld.global.u32 	%r7, [%rd5];
	shfl.sync.up.b32	%r8|%p1, %r7, 1, 0, -1;
	setp.eq.s32 	%p2, %r2, 0;
	selp.b32 	%r9, 0, %r8, %p2;
	add.s32 	%r10, %r9, %r7;
	shfl.sync.up.b32	%r11|%p3, %r10, 2, 0, -1;
	setp.lt.u32 	%p4, %r2, 2;
	selp.b32 	%r12, 0, %r11, %p4;
	add.s32 	%r13, %r12, %r10;
	shfl.sync.up.b32	%r14|%p5, %r13, 4, 0, -1;
	setp.lt.u32 	%p6, %r2, 4;
	selp.b32 	%r15, 0, %r14, %p6;
	add.s32 	%r16, %r15, %r13;
	shfl.sync.up.b32	%r17|%p7, %r16, 8, 0, -1;
	setp.lt.u32 	%p8, %r2, 8;
	selp.b32 	%r18, 0, %r17, %p8;
	add.s32 	%r19, %r18, %r16;
	shfl.sync.up.b32	%r20|%p9, %r19, 16, 0, -1;
	setp.lt.u32 	%p10, %r2, 16;
	selp.b32 	%r21, 0, %r20, %p10;
	add.s32 	%r3, %r21, %r19;
	setp.ne.s32 	%p11, %r2, 31;
	shr.u32 	%r22, %r1, 3;
	and.b32  	%r23, %r22, 124;
	mov.u32 	%r24, _ZN11circles_gpu9shmem_rawE;
	add.s32 	%r4, %r24, %r23;
	@%p11 bra 	$L__BB2_2;
	st.shared.u32 	[%r4], %r3;
$L__BB2_2:
	bar.sync 	0;
	setp.gt.u32 	%p12, %r1, 31;
	@%p12 bra 	$L__BB2_4;
	setp.lt.u32 	%p13, %r2, 16;
	setp.lt.u32 	%p14, %r2, 8;
	setp.lt.u32 	%p15, %r2, 4;
	setp.lt.u32 	%p16, %r2, 2;
	setp.eq.s32 	%p17, %r2, 0;
	shl.b32 	%r25, %r2, 2;
	add.s32 	%r27, %r24, %r25;
	ld.shared.u32 	%r28, [%r27];
	shfl.sync.up.b32	%r29|%p18, %r28, 1, 0, -1;
	selp.b32 	%r30, 0, %r29, %p17;
	add.s32 	%r31, %r30, %r28;
	shfl.sync.up.b32	%r32|%p19, %r31, 2, 0, -1;
	selp.b32 	%r33, 0, %r32, %p16;
	add.s32 	%r34, %r33, %r31;
	shfl.sync.up.b32	%r35|%p20, %r34, 4, 0, -1;
	selp.b32 	%r36, 0, %r35, %p15;
	add.s32 	%r37, %r36, %r34;
	shfl.sync.up.b32	%r38|%p21, %r37, 8, 0, -1;
	selp.b32 	%r39, 0, %r38, %p14;
	add.s32 	%r40, %r39, %r37;
	shfl.sync.up.b32	%r41|%p22, %r40, 16, 0, -1;
	selp.b32 	%r42, 0, %r41, %p13;
	add.s32 	%r43, %r42, %r40;
	st.shared.u32 	[%r27], %r43;
$L__BB2_4:
	setp.lt.u32 	%p23, %r1, 32;
	bar.sync 	0;
	mov.b32 	%r46, 0;
	@%p23 bra 	$L__BB2_6;
	ld.shared.u32 	%r46, [%r4+-4];
$L__BB2_6:
	cvta.to.global.u64 	%rd6, %rd1;
	add.s32 	%r45, %r46, %r3;
	add.s64 	%rd8, %rd6, %rd4;
	st.global.u32 	[%rd8], %r45;
	ret;

}
	// .globl	_ZN11circles_gpu4scanEmPKjS1_Pj
.visible .entry _ZN11circles_gpu4scanEmPKjS1_Pj(
	.param .u64 _ZN11circles_gpu4scanEmPKjS1_Pj_param_0,
	.param .u64 .ptr .align 1 _ZN11circles_gpu4scanEmPKjS1_Pj_param_1,
	.param .u64 .ptr .align 1 _ZN11circles_gpu4scanEmPKjS1_Pj_param_2,
	.param .u64 .ptr .align 1 _ZN11circles_gpu4scanEmPKjS1_Pj_param_3
)
{
	.reg .pred 	%p<11>;
	.reg .b32 	%r<101>;
	.reg .b64 	%rd<17>;

	ld.param.u64 	%rd2, [_ZN11circles_gpu4scanEmPKjS1_Pj_param_0];
	ld.param.u64 	%rd3, [_ZN11circles_gpu4scanEmPKjS1_Pj_param_1];
	ld.param.u64 	%rd4, [_ZN11circles_gpu4scanEmPKjS1_Pj_param_2];
	ld.param.u64 	%rd5, [_ZN11circles_gpu4scanEmPKjS1_Pj_param_3];
	mov.u32 	%r1, %ctaid.x;
	mov.u32 	%r20, %ntid.x;
	mul.wide.u32 	%rd6, %r1, %r20;
	mov.u32 	%r2, %tid.x;
	cvt.u64.u32 	%rd7, %r2;
	add.s64 	%rd1, %rd6, %rd7;
	setp.ge.u64 	%p1, %rd1, %rd2;
	shr.u32 	%r21, %r2, 5;
	add.s32 	%r22, %r21, %r2;
	shl.b32 	%r23, %r22, 2;
	mov.u32 	%r24, _ZN11circles_gpu9shmem_rawE;
	add.s32 	%r3, %r24, %r23;
	@%p1 bra 	$L__BB3_2;
	cvta.to.global.u64 	%rd8, %rd3;
	shl.b64 	%rd9, %rd1, 2;
	add.s64 	%rd10, %rd8, %rd9;
	ld.global.u32 	%r25, [%rd10];
	st.shared.u32 	[%r3], %r25;
$L__BB3_2:
	bar.sync 	0;
	setp.eq.s32 	%p2, %r2, 0;
	mov.b32 	%r93, 0;
	@%p2 bra 	$L__BB3_4;
	add.s32 	%r27, %r2, -1;
	shr.u32 	%r28, %r27, 5;
	add.s32 	%r29, %r28, %r2;
	shl.b32 	%r30, %r29, 2;
	add.s32 	%r32, %r24, %r30;
	ld.shared.u32 	%r93, [%r32+-4];
$L__BB3_4:
	bar.sync 	0;
	ld.shared.u32 	%r34, [%r3];
	add.s32 	%r35, %r34, %r93;
	st.shared.u32 	[%r3], %r35;
	bar.sync 	0;
	setp.lt.u32 	%p3, %r2, 2;
	mov.b32 	%r94, 0;
	@%p3 bra 	$L__BB3_6;
	add.s32 	%r36, %r2, -2;
	shr.u32 	%r37, %r36, 5;
	add.s32 	%r38, %r37, %r2;
	shl.b32 	%r39, %r38, 2;
	add.s32 	%r41, %r24, %r39;
	ld.shared.u32 	%r94, [%r41+-8];
$L__BB3_6:
	bar.sync 	0;
	ld.shared.u32 	%r43, [%r3];
	add.s32 	%r44, %r43, %r94;
	st.shared.u32 	[%r3], %r44;
	bar.sync 	0;
	setp.lt.u32 	%p4, %r2, 4;
	mov.b32 	%r95, 0;
	@%p4 bra 	$L__BB3_8;
	add.s32 	%r45, %r2, -4;
	shr.u32 	%r46, %r45, 5;
	add.s32 	%r47, %r46, %r2;
	shl.b32 	%r48, %r47, 2;
	add.s32 	%r50, %r24, %r48;
	ld.shared.u32 	%r95, [%r50+-16];
$L__BB3_8:
	bar.sync 	0;
	ld.shared.u32 	%r52, [%r3];
	add.s32 	%r53, %r52, %r95;
	st.shared.u32 	[%r3], %r53;
	bar.sync 	0;
	setp.lt.u32 	%p5, %r2, 8;
	mov.b32 	%r96, 0;
	@%p5 bra 	$L__BB3_10;
	add.s32 	%r54, %r2, -8;
	shr.u32 	%r55, %r54, 5;
	add.s32 	%r56, %r55, %r2;
	shl.b32 	%r57, %r56, 2;
	add.s32 	%r59, %r24, %r57;
	ld.shared.u32 	%r96, [%r59+-32];
$L__BB3_10:
	bar.sync 	0;
	ld.shared.u32 	%r61, [%r3];
	add.s32 	%r62, %r61, %r96;
	st.shared.u32 	[%r3], %r62;
	bar.sync 	0;
	setp.lt.u32 	%p6, %r2, 16;
	mov.b32 	%r97, 0;
	@%p6 bra 	$L__BB3_12;
	add.s32 	%r63, %r2, -16;
	shr.u32 	%r64, %r63, 5;
	add.s32 	%r65, %r64, %r2;
	shl.b32 	%r66, %r65, 2;
	add.s32 	%r68, %r24, %r66;
	ld.shared.u32 	%r97, [%r68+-64];
$L__BB3_12:
	bar.sync 	0;
	ld.shared.u32 	%r70, [%r3];
	add.s32 	%r71, %r70, %r97;
	st.shared.u32 	[%r3], %r71;
	bar.sync 	0;
	setp.lt.u32 	%p7, %r2, 32;
	mov.b32 	%r98, 0;
	@%p7 bra 	$L__BB3_14;
	add.s32 	%r72, %r2, -32;
	shr.u32 	%r73, %r72, 5;
	add.s32 	%r74, %r73, %r2;
	shl.b32 	%r75, %r74, 2;
	add.s32 	%r77, %r24, %r75;
	ld.shared.u32 	%r98, [%r77+-128];
$L__BB3_14:
	bar.sync 	0;
	ld.shared.u32 	%r79, [%r3];
	add.s32 	%r80, %r79, %r98;
	st.shared.u32 	[%r3], %r80;
	bar.sync 	0;
	setp.lt.u32 	%p8, %r2, 64;
	mov.b32 	%r99, 0;
	@%p8 bra 	$L__BB3_16;
	add.s32 	%r81, %r2, -64;
	shr.u32 	%r82, %r81, 5;
	add.s32 	%r83, %r82, %r2;
	shl.b32 	%r84, %r83, 2;
	add.s32 	%r86, %r24, %r84;
	ld.shared.u32 	%r99, [%r86+-256];
$L__BB3_16:
	bar.sync 	0;
	ld.shared.u32 	%r88, [%r3];
	add.s32 	%r89, %r88, %r99;
	st.shared.u32 	[%r3], %r89;
	bar.sync 	0;
	setp.eq.s32 	%p9, %r1, 0;
	mov.b32 	%r100, 0;
	@%p9 bra 	$L__BB3_18;
	add.s32 	%r90, %r1, -1;
	cvta.to.global.u64 	%rd11, %rd4;
	mul.wide.u32 	%rd12, %r90, 4;
	add.s64 	%rd13, %rd11, %rd12;
	ld.global.u32 	%r100, [%rd13];
$L__BB3_18:
	setp.ge.u64 	%p10, %rd1, %rd2;
	@%p10 bra 	$L__BB3_20;
	ld.shared.u32 	%r91, [%r3];
	add.s32 	%r92, %r91, %r100;
	cvta.to.global.u64 	%rd14, %rd5;
	shl.b64 	%rd15, %rd1, 2;
	add.s64 	%rd16, %rd14, %rd15;
	st.global.u32 	[%rd16], %r92;
$L__BB3_20:
	ret;

}
	// .globl	_ZN11circles_gpu9fill_dataEPhPjj
.visible .entry _ZN11circles_gpu9fill_dataEPhPjj(
	.param .u64 .ptr .align 1 _ZN11circles_gpu9fill_dataEPhPjj_param_0,
	.param .u64 .ptr .align 1 _ZN11circles_gpu9fill_dataEPhPjj_param_1,
	.param .u32 _ZN11circles_gpu9fill_dataEPhPjj_param_2
)
{
	.reg .pred 	%p<2>;
	.reg .b32 	%r<7>;
	.reg .b64 	%rd<9>;

	ld.param.u64 	%rd1, [_ZN11circles_gpu9fill_dataEPhPjj_param_0];
	ld.param.u64 	%rd2, [_ZN11circles_gpu9fill_dataEPhPjj_param_1];
	ld.param.u32 	%r2, [_ZN11circles_gpu9fill_dataEPhPjj_param_2];
	mov.u32 	%r3, %ctaid.x;
	mov.u32 	%r4, %ntid.x;
	mov.u32 	%r5, %tid.x;
	mad.lo.s32 	%r1, %r3, %r4, %r5;
	setp.ge.u32 	%p1, %r1, %r2;
	@%p1 bra 	$L__BB4_2;
	cvta.to.global.u64 	%rd3, %rd1;
	cvta.to.global.u64 	%rd4, %rd2;
	cvt.s64.s32 	%rd5, %r1;
	add.s64 	%rd6, %rd3, %rd5;
	ld.global.u8 	%r6, [%rd6];
	mul.wide.s32 	%rd7, %r1, 4;
	add.s64 	%rd8, %rd4, %rd7;
	st.global.u32 	[%rd8], %r6;
$L__BB4_2:
	ret;

}
	// .globl	_ZN11circles_gpu13tile_coverageEiiiPKfS1_S1_Phi
.visible .entry _ZN11circles_gpu13tile_coverageEiiiPKfS1_S1_Phi(
	.param .u32 _ZN11circles_gpu13tile_coverageEiiiPKfS1_S1_Phi_param_0,
	.param .u32 _ZN11circles_gpu13tile_coverageEiiiPKfS1_S1_Phi_param_1,
	.param .u32 _ZN11circles_gpu13tile_coverageEiiiPKfS1_S1_Phi_param_2,
	.param .u64 .ptr .align 1 _ZN11circles_gpu13tile_coverageEiiiPKfS1_S1_Phi_param_3,
	.param .u64 .ptr .align 1 _ZN11circles_gpu13tile_coverageEiiiPKfS1_S1_Phi_param_4,
	.param .u64 .ptr .align 1 _ZN11circles_gpu13tile_coverageEiiiPKfS1_S1_Phi_param_5,
	.param .u64 .ptr .align 1 _ZN11circles_gpu13tile_coverageEiiiPKfS1_S1_Phi_param_6,
	.param .u32 _ZN11circles_gpu13tile_coverageEiiiPKfS1_S1_Phi_param_7
)
{
	.reg .pred 	%p<19>;
	.reg .b16 	%rs<8>;
	.reg .b32 	%r<69>;
	.reg .b32 	%f<18>;
	.reg .b64 	%rd<36>;

	ld.param.u32 	%r35, [_ZN11circles_gpu13tile_coverageEiiiPKfS1_S1_Phi_param_0];
	ld.param.u32 	%r36, [_ZN11circles_gpu13tile_coverageEiiiPKfS1_S1_Phi_param_1];
	ld.param.u32 	%r37, [_ZN11circles_gpu13tile_coverageEiiiPKfS1_S1_Phi_param_2];
	ld.param.u64 	%rd4, [_ZN11circles_gpu13tile_coverageEiiiPKfS1_S1_Phi_param_3];
	ld.param.u64 	%rd5, [_ZN11circles_gpu13tile_coverageEiiiPKfS1_S1_Phi_param_4];
	ld.param.u64 	%rd6, [_ZN11circles_gpu13tile_coverageEiiiPKfS1_S1_Phi_param_5];
	ld.param.u64 	%rd7, [_ZN11circles_gpu13tile_coverageEiiiPKfS1_S1_Phi_param_6];
	ld.param.u32 	%r38, [_ZN11circles_gpu13tile_coverageEiiiPKfS1_S1_Phi_param_7];
	cvta.to.global.u64 	%rd1, %rd7;
	mov.u32 	%r39, %ctaid.x;
	mov.u32 	%r40, %ntid.x;
	mov.u32 	%r41, %tid.x;
	mad.lo.s32 	%r1, %r39, %r40, %r41;
	mul.wide.s32 	%rd2, %r38, %r37;
	setp.ge.s32 	%p1, %r1, %r37;
	@%p1 bra 	$L__BB5_13;
	cvta.to.global.u64 	%rd8, %rd4;
	cvta.to.global.u64 	%rd9, %rd5;
	cvta.to.global.u64 	%rd10, %rd6;
	shr.s32 	%r42, %r35, 31;
	shr.u32 	%r43, %r42, 26;
	add.s32 	%r44, %r35, %r43;
	shr.s32 	%r2, %r44, 6;
	shr.s32 	%r45, %r36, 31;
	shr.u32 	%r46, %r45, 26;
	add.s32 	%r47, %r36, %r46;
	shr.s32 	%r48, %r47, 6;
	cvt.s64.s32 	%rd3, %r1;
	mul.wide.s32 	%rd11, %r1, 4;
	add.s64 	%rd12, %rd8, %rd11;
	ld.global.f32 	%f2, [%rd12];
	add.s64 	%rd13, %rd9, %rd11;
	ld.global.f32 	%f3, [%rd13];
	add.s64 	%rd14, %rd10, %rd11;
	ld.global.f32 	%f4, [%rd14];
	sub.f32 	%f5, %f2, %f4;
	mul.f32 	%f6, %f5, 0f3C800000;
	max.f32 	%f7, %f6, 0f00000000;
	cvt.rzi.s32.f32 	%r60, %f7;
	add.f32 	%f8, %f2, %f4;
	mul.f32 	%f9, %f8, 0f3C800000;
	add.s32 	%r49, %r2, -1;
	cvt.rn.f32.s32 	%f10, %r49;
	setp.lt.f32 	%p2, %f9, %f10;
	selp.f32 	%f11, %f9, %f10, %p2;
	cvt.rzi.s32.f32 	%r4, %f11;
	sub.f32 	%f12, %f3, %f4;
	mul.f32 	%f13, %f12, 0f3C800000;
	max.f32 	%f14, %f13, 0f00000000;
	cvt.rzi.s32.f32 	%r5, %f14;
	add.f32 	%f15, %f3, %f4;
	mul.f32 	%f16, %f15, 0f3C800000;
	add.s32 	%r50, %r48, -1;
	cvt.rn.f32.s32 	%f17, %r50;
	setp.lt.f32 	%p3, %f16, %f17;
	selp.f32 	%f1, %f16, %f17, %p3;
	setp.gt.s32 	%p4, %r60, %r4;
	@%p4 bra 	$L__BB5_13;
	cvt.rzi.s32.f32 	%r6, %f1;
	sub.s32 	%r51, %r6, %r5;
	add.s32 	%r52, %r51, 1;
	and.b32  	%r7, %r52, 3;
	and.b32  	%r8, %r52, 1;
	mad.lo.s32 	%r9, %r2, %r5, %r2;
	shl.b32 	%r10, %r2, 2;
	add.s32 	%r53, %r5, 2;
	mul.lo.s32 	%r11, %r2, %r53;
	add.s32 	%r54, %r5, 3;
	mul.lo.s32 	%r12, %r2, %r54;
	and.b32  	%r55, %r52, -4;
	neg.s32 	%r13, %r55;
$L__BB5_3:
	mov.u32 	%r14, %r60;
	setp.lt.s32 	%p5, %r6, %r5;
	@%p5 bra 	$L__BB5_12;
	setp.lt.u32 	%p6, %r51, 3;
	mov.u32 	%r67, %r5;
	@%p6 bra 	$L__BB5_7;
	add.s32 	%r65, %r9, %r14;
	add.s32 	%r64, %r11, %r14;
	add.s32 	%r63, %r12, %r14;
	mad.lo.s32 	%r62, %r5, %r2, %r14;
	mov.u32 	%r61, %r13;
	mov.u32 	%r67, %r5;
$L__BB5_6:
	.pragma "nounroll";
	mul.wide.s32 	%rd15, %r62, %r37;
	add.s64 	%rd16, %rd15, %rd3;
	setp.lt.u64 	%p7, %rd16, %rd2;
	selp.u16 	%rs1, 1, 0, %p7;
	add.s64 	%rd17, %rd1, %rd16;
	st.global.u8 	[%rd17], %rs1;
	mul.wide.s32 	%rd18, %r65, %r37;
	add.s64 	%rd19, %rd18, %rd3;
	setp.lt.u64 	%p8, %rd19, %rd2;
	selp.u16 	%rs2, 1, 0, %p8;
	add.s64 	%rd20, %rd1, %rd19;
	st.global.u8 	[%rd20], %rs2;
	mul.wide.s32 	%rd21, %r64, %r37;
	add.s64 	%rd22, %rd21, %rd3;
	setp.lt.u64 	%p9, %rd22, %rd2;
	selp.u16 	%rs3, 1, 0, %p9;
	add.s64 	%rd23, %rd1, %rd22;
	st.global.u8 	[%rd23], %rs3;
	mul.wide.s32 	%rd24, %r63, %r37;
	add.s64 	%rd25, %rd24, %rd3;
	setp.lt.u64 	%p10, %rd25, %rd2;
	selp.u16 	%rs4, 1, 0, %p10;
	add.s64 	%rd26, %rd1, %rd25;
	st.global.u8 	[%rd26], %rs4;
	add.s32 	%r67, %r67, 4;
	add.s32 	%r65, %r65, %r10;
	add.s32 	%r64, %r64, %r10;
	add.s32 	%r63, %r63, %r10;
	add.s32 	%r62, %r62, %r10;
	add.s32 	%r61, %r61, 4;
	setp.ne.s32 	%p11, %r61, 0;
	@%p11 bra 	$L__BB5_6;
$L__BB5_7:
	setp.eq.s32 	%p12, %r7, 0;
	@%p12 bra 	$L__BB5_12;
	setp.eq.s32 	%p13, %r7, 1;
	@%p13 bra 	$L__BB5_10;
	mad.lo.s32 	%r57, %r67, %r2, %r14;
	mul.wide.s32 	%rd27, %r57, %r37;
	add.s64 	%rd28, %rd27, %rd3;
	setp.lt.u64 	%p14, %rd28, %rd2;
	selp.u16 	%rs5, 1, 0, %p14;
	add.s64 	%rd29, %rd1, %rd28;
	st.global.u8 	[%rd29], %rs5;
	add.s32 	%r58, %r57, %r2;
	mul.wide.s32 	%rd30, %r58, %r37;
	add.s64 	%rd31, %rd30, %rd3;
	setp.lt.u64 	%p15, %rd31, %rd2;
	selp.u16 	%rs6, 1, 0, %p15;
	add.s64 	%rd32, %rd1, %rd31;
	st.global.u8 	[%rd32], %rs6;
	add.s32 	%r67, %r67, 2;
$L__BB5_10:
	setp.eq.s32 	%p16, %r8, 0;
	@%p16 bra 	$L__BB5_12;
	mad.lo.s32 	%r59, %r67, %r2, %r14;
	mul.wide.s32 	%rd33, %r59, %r37;
	add.s64 	%rd34, %rd33, %rd3;
	setp.lt.u64 	%p17, %rd34, %rd2;
	selp.u16 	%rs7, 1, 0, %p17;
	add.s64 	%rd35, %rd1, %rd34;
	st.global.u8 	[%rd35], %rs7;
$L__BB5_12:
	add.s32 	%r60, %r14, 1;
	setp.ne.s32 	%p18, %r14, %r4;
	@%p18 bra 	$L__BB5_3;
$L__BB5_13:
	ret;

}
	// .globl	_ZN11circles_gpu14compact_streamEjPjS0_
.visible .entry _ZN11circles_gpu14compact_streamEjPjS0_(
	.param .u32 _ZN11circles_gpu14compact_streamEjPjS0__param_0,
	.param .u64 .ptr .align 1 _ZN11circles_gpu14compact_streamEjPjS0__param_1,
	.param .u64 .ptr .align 1 _ZN11circles_gpu14compact_streamEjPjS0__param_2
)
{
	.reg .pred 	%p<4>;
	.reg .b32 	%r<10>;
	.reg .b64 	%rd<9>;

	ld.param.u32 	%r3, [_ZN11circles_gpu14compact_streamEjPjS0__param_0];
	ld.param.u64 	%rd2, [_ZN11circles_gpu14compact_streamEjPjS0__param_1];
	ld.param.u64 	%rd3, [_ZN11circles_gpu14compact_streamEjPjS0__param_2];
	cvta.to.global.u64 	%rd1, %rd3;
	mov.u32 	%r4, %ctaid.x;
	mov.u32 	%r5, %ntid.x;
	mov.u32 	%r6, %tid.x;
	mad.lo.s32 	%r1, %r4, %r5, %r6;
	setp.ge.u32 	%p1, %r1, %r3;
	@%p1 bra 	$L__BB6_5;
	setp.ne.s32 	%p2, %r1, 0;
	@%p2 bra 	$L__BB6_3;
	mov.b32 	%r9, 0;
	st.global.u32 	[%rd1], %r9;
	bra.uni 	$L__BB6_5;
$L__BB6_3:
	cvta.to.global.u64 	%rd4, %rd2;
	mul.wide.s32 	%rd5, %r1, 4;
	add.s64 	%rd6, %rd4, %rd5;
	ld.global.u32 	%r2, [%rd6];
	ld.global.u32 	%r7, [%rd6+-4];
	setp.eq.s32 	%p3, %r2, %r7;
	@%p3 bra 	$L__BB6_5;
	add.s32 	%r8, %r2, -1;
	mul.wide.u32 	%rd7, %r8, 4;
	add.s64 	%rd8, %rd1, %rd7;
	st.global.u32 	[%rd8], %r1;
$L__BB6_5:
	ret;

}
	// .globl	_ZN11circles_gpu13render_pixelsEPjjiiiPKfS2_S2_S2_S2_S2_S2_PfS3_S3_S0_
.visible .entry _ZN11circles_gpu13render_pixelsEPjjiiiPKfS2_S2_S2_S2_S2_S2_PfS3_S3_S0_(
	.param .u64 .ptr .align 1 _ZN11circles_gpu13render_pixelsEPjjiiiPKfS2_S2_S2_S2_S2_S2_PfS3_S3_S0__param_0,
	.param .u32 _ZN11circles_gpu13render_pixelsEPjjiiiPKfS2_S2_S2_S2_S2_S2_PfS3_S3_S0__param_1,
	.param .u32 _ZN11circles_gpu13render_pixelsEPjjiiiPKfS2_S2_S2_S2_S2_S2_PfS3_S3_S0__param_2,
	.param .u32 _ZN11circles_gpu13render_pixelsEPjjiiiPKfS2_S2_S2_S2_S2_S2_PfS3_S3_S0__param_3,
	.param .u32 _ZN11circles_gpu13render_pixelsEPjjiiiPKfS2_S2_S2_S2_S2_S2_PfS3_S3_S0__param_4,
	.param .u64 .ptr .align 1 _ZN11circles_gpu13render_pixelsEPjjiiiPKfS2_S2_S2_S2_S2_S2_PfS3_S3_S0__param_5,
	.param .u64 .ptr .align 1 _ZN11circles_gpu13render_pixelsEPjjiiiPKfS2_S2_S2_S2_S2_S2_PfS3_S3_S0__param_6,
	.param .u64 .ptr .align 1 _ZN11circles_gpu13render_pixelsEPjjiiiPKfS2_S2_S2_S2_S2_S2_PfS3_S3_S0__param_7,
	.param .u64 .ptr .align 1 _ZN11circles_gpu13render_pixelsEPjjiiiPKfS2_S2_S2_S2_S2_S2_PfS3_S3_S0__param_8,
	.param .u64 .ptr .align 1 _ZN11circles_gpu13render_pixelsEPjjiiiPKfS2_S2_S2_S2_S2_S2_PfS3_S3_S0__param_9,
	.param .u64 .ptr .align 1 _ZN11circles_gpu13render_pixelsEPjjiiiPKfS2_S2_S2_S2_S2_S2_PfS3_S3_S0__param_10,
	.param .u64 .ptr .align 1 _ZN11circles_gpu13render_pixelsEPjjiiiPKfS2_S2_S2_S2_S2_S2_PfS3_S3_S0__param_11,
	.param .u64 .ptr .align 1 _ZN11circles_gpu13render_pixelsEPjjiiiPKfS2_S2_S2_S2_S2_S2_PfS3_S3_S0__param_12,
	.param .u64 .ptr .align 1 _ZN11circles_gpu13render_pixelsEPjjiiiPKfS2_S2_S2_S2_S2_S2_PfS3_S3_S0__param_13,
	.param .u64 .ptr .align 1 _ZN11circles_gpu13render_pixelsEPjjiiiPKfS2_S2_S2_S2_S2_S2_PfS3_S3_S0__param_14,
	.param .u64 .ptr .align 1 _ZN11circles_gpu13render_pixelsEPjjiiiPKfS2_S2_S2_S2_S2_S2_PfS3_S3_S0__param_15
)
{
	.reg .pred 	%p<57>;
	.reg .b32 	%r<189>;
	.reg .b32 	%f<907>;
	.reg .b64 	%rd<82>;

	ld.param.u64 	%rd18, [_ZN11circles_gpu13render_pixelsEPjjiiiPKfS2_S2_S2_S2_S2_S2_PfS3_S3_S0__param_0];
	ld.param.u64 	%rd7, [_ZN11circles_gpu13render_pixelsEPjjiiiPKfS2_S2_S2_S2_S2_S2_PfS3_S3_S0__param_5];
	ld.param.u64 	%rd9, [_ZN11circles_gpu13render_pixelsEPjjiiiPKfS2_S2_S2_S2_S2_S2_PfS3_S3_S0__param_7];
	ld.param.u64 	%rd10, [_ZN11circles_gpu13render_pixelsEPjjiiiPKfS2_S2_S2_S2_S2_S2_PfS3_S3_S0__param_8];
	ld.param.u64 	%rd13, [_ZN11circles_gpu13render_pixelsEPjjiiiPKfS2_S2_S2_S2_S2_S2_PfS3_S3_S0__param_11];
	ld.param.u64 	%rd17, [_ZN11circles_gpu13render_pixelsEPjjiiiPKfS2_S2_S2_S2_S2_S2_PfS3_S3_S0__param_15];
	cvta.to.global.u64 	%rd19, %rd18;
	mov.u32 	%r77, %ctaid.y;
	mov.u32 	%r78, %nctaid.x;
	mov.u32 	%r79, %ctaid.x;
	mad.lo.s32 	%r80, %r77, %r78, %r79;
	mov.u32 	%r81, %ntid.y;
	mul.lo.s32 	%r82, %r81, %r77;
	shl.b32 	%r83, %r82, 1;
	mov.u32 	%r1, %tid.y;
	add.s32 	%r2, %r83, %r1;
	mov.u32 	%r3, %ntid.x;
	mul.lo.s32 	%r84, %r3, %r79;
	shl.b32 	%r85, %r84, 1;
	mov.u32 	%r4, %tid.x;
	add.s32 	%r5, %r85, %r4;
	mul.lo.s32 	%r6, %r3, %r81;
	mul.wide.s32 	%rd20, %r80, 4;
	add.s64 	%rd21, %rd19, %rd20;
	ld.global.u32 	%r7, [%rd21];
	mul.lo.s32 	%r8, %r80, 44000;
	setp.eq.s32 	%p2, %r7, 0;
	mov.f32 	%f889, 0f3F800000;
	mov.f32 	%f890, %f889;
	mov.f32 	%f832, %f889;
	mov.f32 	%f833, %f889;
	mov.f32 	%f891, %f889;
	mov.f32 	%f892, %f889;
	mov.f32 	%f834, %f889;
	mov.f32 	%f835, %f889;
	mov.f32 	%f893, %f889;
	mov.f32 	%f894, %f889;
	mov.f32 	%f836, %f889;
	mov.f32 	%f837, %f889;
	@%p2 bra 	$L__BB7_91;
	mad.lo.s32 	%r9, %r1, %r3, %r4;
	cvt.rn.f32.u32 	%f1, %r2;
	cvt.rn.f32.s32 	%f2, %r5;
	add.s32 	%r87, %r5, 32;
	cvt.rn.f32.s32 	%f3, %r87;
	add.s32 	%r88, %r2, 32;
	cvt.rn.f32.u32 	%f4, %r88;
	cvt.s64.s32 	%rd1, %r8;
	cvta.to.global.u64 	%rd2, %rd17;
	cvta.to.global.u64 	%rd3, %rd7;
	cvta.to.global.u64 	%rd4, %rd9;
	cvta.to.global.u64 	%rd5, %rd13;
	cvta.to.global.u64 	%rd6, %rd10;
	mov.b32 	%r178, 0;
	mov.f32 	%f889, 0f3F800000;
	mov.u32 	%r179, %r178;
$L__BB7_2:
	mov.u32 	%r11, %r179;
	add.s32 	%r179, %r6, %r11;
	min.u32 	%r89, %r7, %r179;
	mul.lo.s32 	%r90, %r6, %r178;
	sub.s32 	%r13, %r89, %r90;
	not.b32 	%r91, %r90;
	add.s32 	%r14, %r89, %r91;
	add.s32 	%r15, %r11, %r9;
	setp.ge.u32 	%p3, %r15, %r7;
	@%p3 bra 	$L__BB7_4;
	ld.param.u64 	%rd78, [_ZN11circles_gpu13render_pixelsEPjjiiiPKfS2_S2_S2_S2_S2_S2_PfS3_S3_S0__param_10];
	ld.param.u64 	%rd77, [_ZN11circles_gpu13render_pixelsEPjjiiiPKfS2_S2_S2_S2_S2_S2_PfS3_S3_S0__param_9];
	ld.param.u64 	%rd76, [_ZN11circles_gpu13render_pixelsEPjjiiiPKfS2_S2_S2_S2_S2_S2_PfS3_S3_S0__param_6];
	cvt.u64.u32 	%rd22, %r15;
	add.s64 	%rd23, %rd22, %rd1;
	shl.b64 	%rd24, %rd23, 2;
	add.s64 	%rd25, %rd2, %rd24;
	ld.global.u32 	%r92, [%rd25];
	mul.wide.u32 	%rd26, %r92, 4;
	add.s64 	%rd27, %rd3, %rd26;
	ld.global.f32 	%f229, [%rd27];
	cvta.to.global.u64 	%rd28, %rd76;
	add.s64 	%rd29, %rd28, %rd26;
	ld.global.f32 	%f230, [%rd29];
	add.s64 	%rd30, %rd4, %rd26;
	ld.global.f32 	%f231, [%rd30];
	add.s64 	%rd31, %rd5, %rd26;
	ld.global.f32 	%f232, [%rd31];
	add.s64 	%rd32, %rd6, %rd26;
	ld.global.f32 	%f233, [%rd32];
	cvta.to.global.u64 	%rd33, %rd77;
	add.s64 	%rd34, %rd33, %rd26;
	ld.global.f32 	%f234, [%rd34];
	cvta.to.global.u64 	%rd35, %rd78;
	add.s64 	%rd36, %rd35, %rd26;
	ld.global.f32 	%f235, [%rd36];
	shl.b32 	%r93, %r9, 5;
	mov.u32 	%r94, _ZN11circles_gpu9shmem_rawE;
	add.s32 	%r95, %r94, %r93;
	st.shared.v4.f32 	[%r95], {%f229, %f230, %f231, %f232};
	mov.f32 	%f236, 0f00000000;
	st.shared.v4.f32 	[%r95+16], {%f233, %f234, %f235, %f236};
$L__BB7_4:
	setp.lt.u32 	%p4, %r179, %r7;
	sub.s32 	%r96, %r7, %r11;
	bar.sync 	0;
	setp.gt.s32 	%p5, %r96, 0;
	or.pred  	%p1, %p4, %p5;
	not.pred 	%p6, %p1;
	@%p6 bra 	$L__BB7_47;
	and.b32  	%r16, %r13, 3;
	setp.lt.u32 	%p7, %r14, 3;
	mov.b32 	%r182, 0;
	@%p7 bra 	$L__BB7_17;
	mov.u32 	%r99, _ZN11circles_gpu9shmem_rawE;
	add.s32 	%r180, %r99, 64;
	and.b32  	%r100, %r13, -4;
	neg.s32 	%r181, %r100;
$L__BB7_7:
	ld.shared.v4.f32 	{%f237, %f238, %f239, %f240}, [%r180+-64];
	mov.b32 	%r101, %f240;
	mov.b64 	%rd37, {%r102, %r101};
	sub.f32 	%f241, %f1, %f238;
	sub.f32 	%f242, %f2, %f237;
	mul.f32 	%f243, %f241, %f241;
	fma.rn.f32 	%f244, %f242, %f242, %f243;
	mul.f32 	%f245, %f239, %f239;
	setp.geu.f32 	%p8, %f244, %f245;
	{ .reg .b32 tmp; mov.b64 {tmp, %r20}, %rd37; }
	@%p8 bra 	$L__BB7_9;
	mov.b32 	%f246, %r20;
	.pragma "used_bytes_mask 4095";
	ld.shared.v4.f32 	{%f247, %f248, %f249, %f250}, [%r180+-48];
	mov.f32 	%f251, 0f3F800000;
	sub.f32 	%f252, %f251, %f246;
	mul.f32 	%f253, %f833, %f252;
	fma.rn.f32 	%f833, %f247, %f246, %f253;
	mul.f32 	%f254, %f252, %f835;
	fma.rn.f32 	%f835, %f248, %f246, %f254;
	mul.f32 	%f255, %f252, %f837;
	fma.rn.f32 	%f837, %f249, %f246, %f255;
$L__BB7_9:
	ld.shared.v4.f32 	{%f256, %f257, %f258, %f259}, [%r180+-32];
	mov.b32 	%r103, %f259;
	mov.b64 	%rd38, {%r104, %r103};
	sub.f32 	%f260, %f1, %f257;
	sub.f32 	%f261, %f2, %f256;
	mul.f32 	%f262, %f260, %f260;
	fma.rn.f32 	%f263, %f261, %f261, %f262;
	mul.f32 	%f264, %f258, %f258;
	setp.geu.f32 	%p9, %f263, %f264;
	{ .reg .b32 tmp; mov.b64 {tmp, %r21}, %rd38; }
	@%p9 bra 	$L__BB7_11;
	mov.b32 	%f265, %r21;
	.pragma "used_bytes_mask 4095";
	ld.shared.v4.f32 	{%f266, %f267, %f268, %f269}, [%r180+-16];
	mov.f32 	%f270, 0f3F800000;
	sub.f32 	%f271, %f270, %f265;
	mul.f32 	%f272, %f833, %f271;
	fma.rn.f32 	%f833, %f266, %f265, %f272;
	mul.f32 	%f273, %f271, %f835;
	fma.rn.f32 	%f835, %f267, %f265, %f273;
	mul.f32 	%f274, %f271, %f837;
	fma.rn.f32 	%f837, %f268, %f265, %f274;
$L__BB7_11:
	ld.shared.v4.f32 	{%f275, %f276, %f277, %f278}, [%r180];
	mov.b32 	%r105, %f278;
	mov.b64 	%rd39, {%r106, %r105};
	sub.f32 	%f279, %f1, %f276;
	sub.f32 	%f280, %f2, %f275;
	mul.f32 	%f281, %f279, %f279;
	fma.rn.f32 	%f282, %f280, %f280, %f281;
	mul.f32 	%f283, %f277, %f277;
	setp.geu.f32 	%p10, %f282, %f283;
	{ .reg .b32 tmp; mov.b64 {tmp, %r22}, %rd39; }
	@%p10 bra 	$L__BB7_13;
	mov.b32 	%f284, %r22;
	.pragma "used_bytes_mask 4095";
	ld.shared.v4.f32 	{%f285, %f286, %f287, %f288}, [%r180+16];
	mov.f32 	%f289, 0f3F800000;
	sub.f32 	%f290, %f289, %f284;
	mul.f32 	%f291, %f833, %f290;
	fma.rn.f32 	%f833, %f285, %f284, %f291;
	mul.f32 	%f292, %f290, %f835;
	fma.rn.f32 	%f835, %f286, %f284, %f292;
	mul.f32 	%f293, %f290, %f837;
	fma.rn.f32 	%f837, %f287, %f284, %f293;
$L__BB7_13:
	ld.shared.v4.f32 	{%f294, %f295, %f296, %f297}, [%r180+32];
	mov.b32 	%r107, %f297;
	mov.b64 	%rd40, {%r108, %r107};
	sub.f32 	%f298, %f1, %f295;
	sub.f32 	%f299, %f2, %f294;
	mul.f32 	%f300, %f298, %f298;
	fma.rn.f32 	%f301, %f299, %f299, %f300;
	mul.f32 	%f302, %f296, %f296;
	setp.geu.f32 	%p11, %f301, %f302;
	{ .reg .b32 tmp; mov.b64 {tmp, %r23}, %rd40; }
	@%p11 bra 	$L__BB7_15;
	mov.b32 	%f303, %r23;
	.pragma "used_bytes_mask 4095";
	ld.shared.v4.f32 	{%f304, %f305, %f306, %f307}, [%r180+48];
	mov.f32 	%f308, 0f3F800000;
	sub.f32 	%f309, %f308, %f303;
	mul.f32 	%f310, %f833, %f309;
	fma.rn.f32 	%f833, %f304, %f303, %f310;
	mul.f32 	%f311, %f309, %f835;
	fma.rn.f32 	%f835, %f305, %f303, %f311;
	mul.f32 	%f312, %f309, %f837;
	fma.rn.f32 	%f837, %f306, %f303, %f312;
$L__BB7_15:
	add.s32 	%r181, %r181, 4;
	add.s32 	%r180, %r180, 128;
	setp.ne.s32 	%p12, %r181, 0;
	@%p12 bra 	$L__BB7_7;
	shl.b32 	%r109, %r13, 5;
	and.b32  	%r182, %r109, -128;
$L__BB7_17:
	setp.eq.s32 	%p13, %r16, 0;
	@%p13 bra 	$L__BB7_26;
	mov.u32 	%r110, _ZN11circles_gpu9shmem_rawE;
	add.s32 	%r28, %r110, %r182;
	ld.shared.v4.f32 	{%f313, %f314, %f315, %f316}, [%r28];
	mov.b32 	%r111, %f316;
	mov.b64 	%rd41, {%r112, %r111};
	sub.f32 	%f317, %f1, %f314;
	sub.f32 	%f318, %f2, %f313;
	mul.f32 	%f319, %f317, %f317;
	fma.rn.f32 	%f320, %f318, %f318, %f319;
	mul.f32 	%f321, %f315, %f315;
	setp.geu.f32 	%p14, %f320, %f321;
	{ .reg .b32 tmp; mov.b64 {tmp, %r29}, %rd41; }
	@%p14 bra 	$L__BB7_20;
	mov.b32 	%f322, %r29;
	.pragma "used_bytes_mask 4095";
	ld.shared.v4.f32 	{%f323, %f324, %f325, %f326}, [%r28+16];
	mov.f32 	%f327, 0f3F800000;
	sub.f32 	%f328, %f327, %f322;
	mul.f32 	%f329, %f833, %f328;
	fma.rn.f32 	%f833, %f323, %f322, %f329;
	mul.f32 	%f330, %f328, %f835;
	fma.rn.f32 	%f835, %f324, %f322, %f330;
	mul.f32 	%f331, %f328, %f837;
	fma.rn.f32 	%f837, %f325, %f322, %f331;
$L__BB7_20:
	setp.eq.s32 	%p15, %r16, 1;
	@%p15 bra 	$L__BB7_26;
	ld.shared.v4.f32 	{%f332, %f333, %f334, %f335}, [%r28+32];
	mov.b32 	%r113, %f335;
	mov.b64 	%rd42, {%r114, %r113};
	sub.f32 	%f336, %f1, %f333;
	sub.f32 	%f337, %f2, %f332;
	mul.f32 	%f338, %f336, %f336;
	fma.rn.f32 	%f339, %f337, %f337, %f338;
	mul.f32 	%f340, %f334, %f334;
	setp.geu.f32 	%p16, %f339, %f340;
	{ .reg .b32 tmp; mov.b64 {tmp, %r30}, %rd42; }
	@%p16 bra 	$L__BB7_23;
	mov.b32 	%f341, %r30;
	.pragma "used_bytes_mask 4095";
	ld.shared.v4.f32 	{%f342, %f343, %f344, %f345}, [%r28+48];
	mov.f32 	%f346, 0f3F800000;
	sub.f32 	%f347, %f346, %f341;
	mul.f32 	%f348, %f833, %f347;
	fma.rn.f32 	%f833, %f342, %f341, %f348;
	mul.f32 	%f349, %f347, %f835;
	fma.rn.f32 	%f835, %f343, %f341, %f349;
	mul.f32 	%f350, %f347, %f837;
	fma.rn.f32 	%f837, %f344, %f341, %f350;
$L__BB7_23:
	setp.eq.s32 	%p17, %r16, 2;
	@%p17 bra 	$L__BB7_26;
	ld.shared.v4.f32 	{%f351, %f352, %f353, %f354}, [%r28+64];
	mov.b32 	%r115, %f354;
	mov.b64 	%rd43, {%r116, %r115};
	sub.f32 	%f355, %f1, %f352;
	sub.f32 	%f356, %f2, %f351;
	mul.f32 	%f357, %f355, %f355;
	fma.rn.f32 	%f358, %f356, %f356, %f357;
	mul.f32 	%f359, %f353, %f353;
	setp.geu.f32 	%p18, %f358, %f359;
	{ .reg .b32 tmp; mov.b64 {tmp, %r31}, %rd43; }
	@%p18 bra 	$L__BB7_26;
	mov.b32 	%f360, %r31;
	.pragma "used_bytes_mask 4095";
	ld.shared.v4.f32 	{%f361, %f362, %f363, %f364}, [%r28+80];
	mov.f32 	%f365, 0f3F800000;
	sub.f32 	%f366, %f365, %f360;
	mul.f32 	%f367, %f833, %f366;
	fma.rn.f32 	%f833, %f361, %f360, %f367;
	mul.f32 	%f368, %f366, %f835;
	fma.rn.f32 	%f835, %f362, %f360, %f368;
	mul.f32 	%f369, %f366, %f837;
	fma.rn.f32 	%f837, %f363, %f360, %f369;
$L__BB7_26:
	mov.b32 	%r184, 0;
	@%p7 bra 	$L__BB7_38;
	and.b32  	%r32, %r13, -4;
	mov.b32 	%r183, 0;
$L__BB7_28:
	shl.b32 	%r119, %r183, 5;
	mov.u32 	%r120, _ZN11circles_gpu9shmem_rawE;
	add.s32 	%r34, %r120, %r119;
	ld.shared.v4.f32 	{%f370, %f371, %f372, %f373}, [%r34];
	mov.b32 	%r121, %f373;
	mov.b64 	%rd44, {%r122, %r121};
	sub.f32 	%f374, %f1, %f371;
	sub.f32 	%f375, %f3, %f370;
	mul.f32 	%f376, %f374, %f374;
	fma.rn.f32 	%f377, %f375, %f375, %f376;
	mul.f32 	%f378, %f372, %f372;
	setp.geu.f32 	%p20, %f377, %f378;
	{ .reg .b32 tmp; mov.b64 {tmp, %r35}, %rd44; }
	@%p20 bra 	$L__BB7_30;
	mov.b32 	%f379, %r35;
	.pragma "used_bytes_mask 4095";
	ld.shared.v4.f32 	{%f380, %f381, %f382, %f383}, [%r34+16];
	mov.f32 	%f384, 0f3F800000;
	sub.f32 	%f385, %f384, %f379;
	mul.f32 	%f386, %f832, %f385;
	fma.rn.f32 	%f832, %f380, %f379, %f386;
	mul.f32 	%f387, %f385, %f834;
	fma.rn.f32 	%f834, %f381, %f379, %f387;
	mul.f32 	%f388, %f385, %f836;
	fma.rn.f32 	%f836, %f382, %f379, %f388;
$L__BB7_30:
	ld.shared.v4.f32 	{%f389, %f390, %f391, %f392}, [%r34+32];
	mov.b32 	%r123, %f392;
	mov.b64 	%rd45, {%r124, %r123};
	sub.f32 	%f393, %f1, %f390;
	sub.f32 	%f394, %f3, %f389;
	mul.f32 	%f395, %f393, %f393;
	fma.rn.f32 	%f396, %f394, %f394, %f395;
	mul.f32 	%f397, %f391, %f391;
	setp.geu.f32 	%p21, %f396, %f397;
	{ .reg .b32 tmp; mov.b64 {tmp, %r36}, %rd45; }
	@%p21 bra 	$L__BB7_32;
	mov.b32 	%f398, %r36;
	.pragma "used_bytes_mask 4095";
	ld.shared.v4.f32 	{%f399, %f400, %f401, %f402}, [%r34+48];
	mov.f32 	%f403, 0f3F800000;
	sub.f32 	%f404, %f403, %f398;
	mul.f32 	%f405, %f832, %f404;
	fma.rn.f32 	%f832, %f399, %f398, %f405;
	mul.f32 	%f406, %f404, %f834;
	fma.rn.f32 	%f834, %f400, %f398, %f406;
	mul.f32 	%f407, %f404, %f836;
	fma.rn.f32 	%f836, %f401, %f398, %f407;
$L__BB7_32:
	ld.shared.v4.f32 	{%f408, %f409, %f410, %f411}, [%r34+64];
	mov.b32 	%r125, %f411;
	mov.b64 	%rd46, {%r126, %r125};
	sub.f32 	%f412, %f1, %f409;
	sub.f32 	%f413, %f3, %f408;
	mul.f32 	%f414, %f412, %f412;
	fma.rn.f32 	%f415, %f413, %f413, %f414;
	mul.f32 	%f416, %f410, %f410;
	setp.geu.f32 	%p22, %f415, %f416;
	{ .reg .b32 tmp; mov.b64 {tmp, %r37}, %rd46; }
	@%p22 bra 	$L__BB7_34;
	mov.b32 	%f417, %r37;
	.pragma "used_bytes_mask 4095";
	ld.shared.v4.f32 	{%f418, %f419, %f420, %f421}, [%r34+80];
	mov.f32 	%f422, 0f3F800000;
	sub.f32 	%f423, %f422, %f417;
	mul.f32 	%f424, %f832, %f423;
	fma.rn.f32 	%f832, %f418, %f417, %f424;
	mul.f32 	%f425, %f423, %f834;
	fma.rn.f32 	%f834, %f419, %f417, %f425;
	mul.f32 	%f426, %f423, %f836;
	fma.rn.f32 	%f836, %f420, %f417, %f426;
$L__BB7_34:
	ld.shared.v4.f32 	{%f427, %f428, %f429, %f430}, [%r34+96];
	mov.b32 	%r127, %f430;
	mov.b64 	%rd47, {%r128, %r127};
	sub.f32 	%f431, %f1, %f428;
	sub.f32 	%f432, %f3, %f427;
	mul.f32 	%f433, %f431, %f431;
	fma.rn.f32 	%f434, %f432, %f432, %f433;
	mul.f32 	%f435, %f429, %f429;
	setp.geu.f32 	%p23, %f434, %f435;
	{ .reg .b32 tmp; mov.b64 {tmp, %r38}, %rd47; }
	@%p23 bra 	$L__BB7_36;
	mov.b32 	%f436, %r38;
	.pragma "used_bytes_mask 4095";
	ld.shared.v4.f32 	{%f437, %f438, %f439, %f440}, [%r34+112];
	mov.f32 	%f441, 0f3F800000;
	sub.f32 	%f442, %f441, %f436;
	mul.f32 	%f443, %f832, %f442;
	fma.rn.f32 	%f832, %f437, %f436, %f443;
	mul.f32 	%f444, %f442, %f834;
	fma.rn.f32 	%f834, %f438, %f436, %f444;
	mul.f32 	%f445, %f442, %f836;
	fma.rn.f32 	%f836, %f439, %f436, %f445;
$L__BB7_36:
	add.s32 	%r183, %r183, 4;
	setp.ne.s32 	%p24, %r183, %r32;
	@%p24 bra 	$L__BB7_28;
	shl.b32 	%r184, %r32, 5;
$L__BB7_38:
	@%p13 bra 	$L__BB7_47;
	mov.u32 	%r129, _ZN11circles_gpu9shmem_rawE;
	add.s32 	%r42, %r129, %r184;
	ld.shared.v4.f32 	{%f446, %f447, %f448, %f449}, [%r42];
	mov.b32 	%r130, %f449;
	mov.b64 	%rd48, {%r131, %r130};
	sub.f32 	%f450, %f1, %f447;
	sub.f32 	%f451, %f3, %f446;
	mul.f32 	%f452, %f450, %f450;
	fma.rn.f32 	%f453, %f451, %f451, %f452;
	mul.f32 	%f454, %f448, %f448;
	setp.geu.f32 	%p26, %f453, %f454;
	{ .reg .b32 tmp; mov.b64 {tmp, %r43}, %rd48; }
	@%p26 bra 	$L__BB7_41;
	mov.b32 	%f455, %r43;
	.pragma "used_bytes_mask 4095";
	ld.shared.v4.f32 	{%f456, %f457, %f458, %f459}, [%r42+16];
	mov.f32 	%f460, 0f3F800000;
	sub.f32 	%f461, %f460, %f455;
	mul.f32 	%f462, %f832, %f461;
	fma.rn.f32 	%f832, %f456, %f455, %f462;
	mul.f32 	%f463, %f461, %f834;
	fma.rn.f32 	%f834, %f457, %f455, %f463;
	mul.f32 	%f464, %f461, %f836;
	fma.rn.f32 	%f836, %f458, %f455, %f464;
$L__BB7_41:
	setp.eq.s32 	%p27, %r16, 1;
	@%p27 bra 	$L__BB7_47;
	ld.shared.v4.f32 	{%f465, %f466, %f467, %f468}, [%r42+32];
	mov.b32 	%r132, %f468;
	mov.b64 	%rd49, {%r133, %r132};
	sub.f32 	%f469, %f1, %f466;
	sub.f32 	%f470, %f3, %f465;
	mul.f32 	%f471, %f469, %f469;
	fma.rn.f32 	%f472, %f470, %f470, %f471;
	mul.f32 	%f473, %f467, %f467;
	setp.geu.f32 	%p28, %f472, %f473;
	{ .reg .b32 tmp; mov.b64 {tmp, %r44}, %rd49; }
	@%p28 bra 	$L__BB7_44;
	mov.b32 	%f474, %r44;
	.pragma "used_bytes_mask 4095";
	ld.shared.v4.f32 	{%f475, %f476, %f477, %f478}, [%r42+48];
	mov.f32 	%f479, 0f3F800000;
	sub.f32 	%f480, %f479, %f474;
	mul.f32 	%f481, %f832, %f480;
	fma.rn.f32 	%f832, %f475, %f474, %f481;
	mul.f32 	%f482, %f480, %f834;
	fma.rn.f32 	%f834, %f476, %f474, %f482;
	mul.f32 	%f483, %f480, %f836;
	fma.rn.f32 	%f836, %f477, %f474, %f483;
$L__BB7_44:
	setp.eq.s32 	%p29, %r16, 2;
	@%p29 bra 	$L__BB7_47;
	ld.shared.v4.f32 	{%f484, %f485, %f486, %f487}, [%r42+64];
	mov.b32 	%r134, %f487;
	mov.b64 	%rd50, {%r135, %r134};
	sub.f32 	%f488, %f1, %f485;
	sub.f32 	%f489, %f3, %f484;
	mul.f32 	%f490, %f488, %f488;
	fma.rn.f32 	%f491, %f489, %f489, %f490;
	mul.f32 	%f492, %f486, %f486;
	setp.geu.f32 	%p30, %f491, %f492;
	{ .reg .b32 tmp; mov.b64 {tmp, %r45}, %rd50; }
	@%p30 bra 	$L__BB7_47;
	mov.b32 	%f493, %r45;
	.pragma "used_bytes_mask 4095";
	ld.shared.v4.f32 	{%f494, %f495, %f496, %f497}, [%r42+80];
	mov.f32 	%f498, 0f3F800000;
	sub.f32 	%f499, %f498, %f493;
	mul.f32 	%f500, %f832, %f499;
	fma.rn.f32 	%f832, %f494, %f493, %f500;
	mul.f32 	%f501, %f499, %f834;
	fma.rn.f32 	%f834, %f495, %f493, %f501;
	mul.f32 	%f502, %f499, %f836;
	fma.rn.f32 	%f836, %f496, %f493, %f502;
$L__BB7_47:
	@%p6 bra 	$L__BB7_90;
	and.b32  	%r46, %r13, 3;
	setp.lt.u32 	%p32, %r14, 3;
	mov.b32 	%r186, 0;
	@%p32 bra 	$L__BB7_60;
	and.b32  	%r47, %r13, -4;
	mov.b32 	%r185, 0;
$L__BB7_50:
	shl.b32 	%r138, %r185, 5;
	mov.u32 	%r139, _ZN11circles_gpu9shmem_rawE;
	add.s32 	%r49, %r139, %r138;
	ld.shared.v4.f32 	{%f503, %f504, %f505, %f506}, [%r49];
	mov.b32 	%r140, %f506;
	mov.b64 	%rd51, {%r141, %r140};
	sub.f32 	%f507, %f4, %f504;
	sub.f32 	%f508, %f2, %f503;
	mul.f32 	%f509, %f507, %f507;
	fma.rn.f32 	%f510, %f508, %f508, %f509;
	mul.f32 	%f511, %f505, %f505;
	setp.geu.f32 	%p33, %f510, %f511;
	{ .reg .b32 tmp; mov.b64 {tmp, %r50}, %rd51; }
	@%p33 bra 	$L__BB7_52;
	mov.b32 	%f512, %r50;
	.pragma "used_bytes_mask 4095";
	ld.shared.v4.f32 	{%f513, %f514, %f515, %f516}, [%r49+16];
	mov.f32 	%f517, 0f3F800000;
	sub.f32 	%f518, %f517, %f512;
	mul.f32 	%f519, %f890, %f518;
	fma.rn.f32 	%f890, %f513, %f512, %f519;
	mul.f32 	%f520, %f518, %f892;
	fma.rn.f32 	%f892, %f514, %f512, %f520;
	mul.f32 	%f521, %f518, %f894;
	fma.rn.f32 	%f894, %f515, %f512, %f521;
$L__BB7_52:
	ld.shared.v4.f32 	{%f522, %f523, %f524, %f525}, [%r49+32];
	mov.b32 	%r142, %f525;
	mov.b64 	%rd52, {%r143, %r142};
	sub.f32 	%f526, %f4, %f523;
	sub.f32 	%f527, %f2, %f522;
	mul.f32 	%f528, %f526, %f526;
	fma.rn.f32 	%f529, %f527, %f527, %f528;
	mul.f32 	%f530, %f524, %f524;
	setp.geu.f32 	%p34, %f529, %f530;
	{ .reg .b32 tmp; mov.b64 {tmp, %r51}, %rd52; }
	@%p34 bra 	$L__BB7_54;
	mov.b32 	%f531, %r51;
	.pragma "used_bytes_mask 4095";
	ld.shared.v4.f32 	{%f532, %f533, %f534, %f535}, [%r49+48];
	mov.f32 	%f536, 0f3F800000;
	sub.f32 	%f537, %f536, %f531;
	mul.f32 	%f538, %f890, %f537;
	fma.rn.f32 	%f890, %f532, %f531, %f538;
	mul.f32 	%f539, %f537, %f892;
	fma.rn.f32 	%f892, %f533, %f531, %f539;
	mul.f32 	%f540, %f537, %f894;
	fma.rn.f32 	%f894, %f534, %f531, %f540;
$L__BB7_54:
	ld.shared.v4.f32 	{%f541, %f542, %f543, %f544}, [%r49+64];
	mov.b32 	%r144, %f544;
	mov.b64 	%rd53, {%r145, %r144};
	sub.f32 	%f545, %f4, %f542;
	sub.f32 	%f546, %f2, %f541;
	mul.f32 	%f547, %f545, %f545;
	fma.rn.f32 	%f548, %f546, %f546, %f547;
	mul.f32 	%f549, %f543, %f543;
	setp.geu.f32 	%p35, %f548, %f549;
	{ .reg .b32 tmp; mov.b64 {tmp, %r52}, %rd53; }
	@%p35 bra 	$L__BB7_56;
	mov.b32 	%f550, %r52;
	.pragma "used_bytes_mask 4095";
	ld.shared.v4.f32 	{%f551, %f552, %f553, %f554}, [%r49+80];
	mov.f32 	%f555, 0f3F800000;
	sub.f32 	%f556, %f555, %f550;
	mul.f32 	%f557, %f890, %f556;
	fma.rn.f32 	%f890, %f551, %f550, %f557;
	mul.f32 	%f558, %f556, %f892;
	fma.rn.f32 	%f892, %f552, %f550, %f558;
	mul.f32 	%f559, %f556, %f894;
	fma.rn.f32 	%f894, %f553, %f550, %f559;
$L__BB7_56:
	ld.shared.v4.f32 	{%f560, %f561, %f562, %f563}, [%r49+96];
	mov.b32 	%r146, %f563;
	mov.b64 	%rd54, {%r147, %r146};
	sub.f32 	%f564, %f4, %f561;
	sub.f32 	%f565, %f2, %f560;
	mul.f32 	%f566, %f564, %f564;
	fma.rn.f32 	%f567, %f565, %f565, %f566;
	mul.f32 	%f568, %f562, %f562;
	setp.geu.f32 	%p36, %f567, %f568;
	{ .reg .b32 tmp; mov.b64 {tmp, %r53}, %rd54; }
	@%p36 bra 	$L__BB7_58;
	mov.b32 	%f569, %r53;
	.pragma "used_bytes_mask 4095";
	ld.shared.v4.f32 	{%f570, %f571, %f572, %f573}, [%r49+112];
	mov.f32 	%f574, 0f3F800000;
	sub.f32 	%f575, %f574, %f569;
	mul.f32 	%f576, %f890, %f575;
	fma.rn.f32 	%f890, %f570, %f569, %f576;
	mul.f32 	%f577, %f575, %f892;
	fma.rn.f32 	%f892, %f571, %f569, %f577;
	mul.f32 	%f578, %f575, %f894;
	fma.rn.f32 	%f894, %f572, %f569, %f578;
$L__BB7_58:
	add.s32 	%r185, %r185, 4;
	setp.ne.s32 	%p37, %r185, %r47;
	@%p37 bra 	$L__BB7_50;
	shl.b32 	%r186, %r47, 5;
$L__BB7_60:
	setp.eq.s32 	%p38, %r46, 0;
	@%p38 bra 	$L__BB7_69;
	mov.u32 	%r148, _ZN11circles_gpu9shmem_rawE;
	add.s32 	%r57, %r148, %r186;
	ld.shared.v4.f32 	{%f579, %f580, %f581, %f582}, [%r57];
	mov.b32 	%r149, %f582;
	mov.b64 	%rd55, {%r150, %r149};
	sub.f32 	%f583, %f4, %f580;
	sub.f32 	%f584, %f2, %f579;
	mul.f32 	%f585, %f583, %f583;
	fma.rn.f32 	%f586, %f584, %f584, %f585;
	mul.f32 	%f587, %f581, %f581;
	setp.geu.f32 	%p39, %f586, %f587;
	{ .reg .b32 tmp; mov.b64 {tmp, %r58}, %rd55; }
	@%p39 bra 	$L__BB7_63;
	mov.b32 	%f588, %r58;
	.pragma "used_bytes_mask 4095";
	ld.shared.v4.f32 	{%f589, %f590, %f591, %f592}, [%r57+16];
	mov.f32 	%f593, 0f3F800000;
	sub.f32 	%f594, %f593, %f588;
	mul.f32 	%f595, %f890, %f594;
	fma.rn.f32 	%f890, %f589, %f588, %f595;
	mul.f32 	%f596, %f594, %f892;
	fma.rn.f32 	%f892, %f590, %f588, %f596;
	mul.f32 	%f597, %f594, %f894;
	fma.rn.f32 	%f894, %f591, %f588, %f597;
$L__BB7_63:
	setp.eq.s32 	%p40, %r46, 1;
	@%p40 bra 	$L__BB7_69;
	ld.shared.v4.f32 	{%f598, %f599, %f600, %f601}, [%r57+32];
	mov.b32 	%r151, %f601;
	mov.b64 	%rd56, {%r152, %r151};
	sub.f32 	%f602, %f4, %f599;
	sub.f32 	%f603, %f2, %f598;
	mul.f32 	%f604, %f602, %f602;
	fma.rn.f32 	%f605, %f603, %f603, %f604;
	mul.f32 	%f606, %f600, %f600;
	setp.geu.f32 	%p41, %f605, %f606;
	{ .reg .b32 tmp; mov.b64 {tmp, %r59}, %rd56; }
	@%p41 bra 	$L__BB7_66;
	mov.b32 	%f607, %r59;
	.pragma "used_bytes_mask 4095";
	ld.shared.v4.f32 	{%f608, %f609, %f610, %f611}, [%r57+48];
	mov.f32 	%f612, 0f3F800000;
	sub.f32 	%f613, %f612, %f607;
	mul.f32 	%f614, %f890, %f613;
	fma.rn.f32 	%f890, %f608, %f607, %f614;
	mul.f32 	%f615, %f613, %f892;
	fma.rn.f32 	%f892, %f609, %f607, %f615;
	mul.f32 	%f616, %f613, %f894;
	fma.rn.f32 	%f894, %f610, %f607, %f616;
$L__BB7_66:
	setp.eq.s32 	%p42, %r46, 2;
	@%p42 bra 	$L__BB7_69;
	ld.shared.v4.f32 	{%f617, %f618, %f619, %f620}, [%r57+64];
	mov.b32 	%r153, %f620;
	mov.b64 	%rd57, {%r154, %r153};
	sub.f32 	%f621, %f4, %f618;
	sub.f32 	%f622, %f2, %f617;
	mul.f32 	%f623, %f621, %f621;
	fma.rn.f32 	%f624, %f622, %f622, %f623;
	mul.f32 	%f625, %f619, %f619;
	setp.geu.f32 	%p43, %f624, %f625;
	{ .reg .b32 tmp; mov.b64 {tmp, %r60}, %rd57; }
	@%p43 bra 	$L__BB7_69;
	mov.b32 	%f626, %r60;
	.pragma "used_bytes_mask 4095";
	ld.shared.v4.f32 	{%f627, %f628, %f629, %f630}, [%r57+80];
	mov.f32 	%f631, 0f3F800000;
	sub.f32 	%f632, %f631, %f626;
	mul.f32 	%f633, %f890, %f632;
	fma.rn.f32 	%f890, %f627, %f626, %f633;
	mul.f32 	%f634, %f632, %f892;
	fma.rn.f32 	%f892, %f628, %f626, %f634;
	mul.f32 	%f635, %f632, %f894;
	fma.rn.f32 	%f894, %f629, %f626, %f635;
$L__BB7_69:
	setp.lt.u32 	%p44, %r14, 3;
	mov.b32 	%r188, 0;
	@%p44 bra 	$L__BB7_81;
	and.b32  	%r61, %r13, -4;
	mov.b32 	%r187, 0;
$L__BB7_71:
	shl.b32 	%r157, %r187, 5;
	mov.u32 	%r158, _ZN11circles_gpu9shmem_rawE;
	add.s32 	%r63, %r158, %r157;
	ld.shared.v4.f32 	{%f636, %f637, %f638, %f639}, [%r63];
	mov.b32 	%r159, %f639;
	mov.b64 	%rd58, {%r160, %r159};
	sub.f32 	%f640, %f4, %f637;
	sub.f32 	%f641, %f3, %f636;
	mul.f32 	%f642, %f640, %f640;
	fma.rn.f32 	%f643, %f641, %f641, %f642;
	mul.f32 	%f644, %f638, %f638;
	setp.geu.f32 	%p45, %f643, %f644;
	{ .reg .b32 tmp; mov.b64 {tmp, %r64}, %rd58; }
	@%p45 bra 	$L__BB7_73;
	mov.b32 	%f645, %r64;
	.pragma "used_bytes_mask 4095";
	ld.shared.v4.f32 	{%f646, %f647, %f648, %f649}, [%r63+16];
	mov.f32 	%f650, 0f3F800000;
	sub.f32 	%f651, %f650, %f645;
	mul.f32 	%f652, %f889, %f651;
	fma.rn.f32 	%f889, %f646, %f645, %f652;
	mul.f32 	%f653, %f651, %f891;
	fma.rn.f32 	%f891, %f647, %f645, %f653;
	mul.f32 	%f654, %f651, %f893;
	fma.rn.f32 	%f893, %f648, %f645, %f654;
$L__BB7_73:
	ld.shared.v4.f32 	{%f655, %f656, %f657, %f658}, [%r63+32];
	mov.b32 	%r161, %f658;
	mov.b64 	%rd59, {%r162, %r161};
	sub.f32 	%f659, %f4, %f656;
	sub.f32 	%f660, %f3, %f655;
	mul.f32 	%f661, %f659, %f659;
	fma.rn.f32 	%f662, %f660, %f660, %f661;
	mul.f32 	%f663, %f657, %f657;
	setp.geu.f32 	%p46, %f662, %f663;
	{ .reg .b32 tmp; mov.b64 {tmp, %r65}, %rd59; }
	@%p46 bra 	$L__BB7_75;
	mov.b32 	%f664, %r65;
	.pragma "used_bytes_mask 4095";
	ld.shared.v4.f32 	{%f665, %f666, %f667, %f668}, [%r63+48];
	mov.f32 	%f669, 0f3F800000;
	sub.f32 	%f670, %f669, %f664;
	mul.f32 	%f671, %f889, %f670;
	fma.rn.f32 	%f889, %f665, %f664, %f671;
	mul.f32 	%f672, %f670, %f891;
	fma.rn.f32 	%f891, %f666, %f664, %f672;
	mul.f32 	%f673, %f670, %f893;
	fma.rn.f32 	%f893, %f667, %f664, %f673;
$L__BB7_75:
	ld.shared.v4.f32 	{%f674, %f675, %f676, %f677}, [%r63+64];
	mov.b32 	%r163, %f677;
	mov.b64 	%rd60, {%r164, %r163};
	sub.f32 	%f678, %f4, %f675;
	sub.f32 	%f679, %f3, %f674;
	mul.f32 	%f680, %f678, %f678;
	fma.rn.f32 	%f681, %f679, %f679, %f680;
	mul.f32 	%f682, %f676, %f676;
	setp.geu.f32 	%p47, %f681, %f682;
	{ .reg .b32 tmp; mov.b64 {tmp, %r66}, %rd60; }
	@%p47 bra 	$L__BB7_77;
	mov.b32 	%f683, %r66;
	.pragma "used_bytes_mask 4095";
	ld.shared.v4.f32 	{%f684, %f685, %f686, %f687}, [%r63+80];
	mov.f32 	%f688, 0f3F800000;
	sub.f32 	%f689, %f688, %f683;
	mul.f32 	%f690, %f889, %f689;
	fma.rn.f32 	%f889, %f684, %f683, %f690;
	mul.f32 	%f691, %f689, %f891;
	fma.rn.f32 	%f891, %f685, %f683, %f691;
	mul.f32 	%f692, %f689, %f893;
	fma.rn.f32 	%f893, %f686, %f683, %f692;
$L__BB7_77:
	ld.shared.v4.f32 	{%f693, %f694, %f695, %f696}, [%r63+96];
	mov.b32 	%r165, %f696;
	mov.b64 	%rd61, {%r166, %r165};
	sub.f32 	%f697, %f4, %f694;
	sub.f32 	%f698, %f3, %f693;
	mul.f32 	%f699, %f697, %f697;
	fma.rn.f32 	%f700, %f698, %f698, %f699;
	mul.f32 	%f701, %f695, %f695;
	setp.geu.f32 	%p48, %f700, %f701;
	{ .reg .b32 tmp; mov.b64 {tmp, %r67}, %rd61; }
	@%p48 bra 	$L__BB7_79;
	mov.b32 	%f702, %r67;
	.pragma "used_bytes_mask 4095";
	ld.shared.v4.f32 	{%f703, %f704, %f705, %f706}, [%r63+112];
	mov.f32 	%f707, 0f3F800000;
	sub.f32 	%f708, %f707, %f702;
	mul.f32 	%f709, %f889, %f708;
	fma.rn.f32 	%f889, %f703, %f702, %f709;
	mul.f32 	%f710, %f708, %f891;
	fma.rn.f32 	%f891, %f704, %f702, %f710;
	mul.f32 	%f711, %f708, %f893;
	fma.rn.f32 	%f893, %f705, %f702, %f711;
$L__BB7_79:
	add.s32 	%r187, %r187, 4;
	setp.ne.s32 	%p49, %r187, %r61;
	@%p49 bra 	$L__BB7_71;
	shl.b32 	%r188, %r61, 5;
$L__BB7_81:
	setp.eq.s32 	%p50, %r46, 0;
	@%p50 bra 	$L__BB7_90;
	mov.u32 	%r167, _ZN11circles_gpu9shmem_rawE;
	add.s32 	%r71, %r167, %r188;
	ld.shared.v4.f32 	{%f712, %f713, %f714, %f715}, [%r71];
	mov.b32 	%r168, %f715;
	mov.b64 	%rd62, {%r169, %r168};
	sub.f32 	%f716, %f4, %f713;
	sub.f32 	%f717, %f3, %f712;
	mul.f32 	%f718, %f716, %f716;
	fma.rn.f32 	%f719, %f717, %f717, %f718;
	mul.f32 	%f720, %f714, %f714;
	setp.geu.f32 	%p51, %f719, %f720;
	{ .reg .b32 tmp; mov.b64 {tmp, %r72}, %rd62; }
	@%p51 bra 	$L__BB7_84;
	mov.b32 	%f721, %r72;
	.pragma "used_bytes_mask 4095";
	ld.shared.v4.f32 	{%f722, %f723, %f724, %f725}, [%r71+16];
	mov.f32 	%f726, 0f3F800000;
	sub.f32 	%f727, %f726, %f721;
	mul.f32 	%f728, %f889, %f727;
	fma.rn.f32 	%f889, %f722, %f721, %f728;
	mul.f32 	%f729, %f727, %f891;
	fma.rn.f32 	%f891, %f723, %f721, %f729;
	mul.f32 	%f730, %f727, %f893;
	fma.rn.f32 	%f893, %f724, %f721, %f730;
$L__BB7_84:
	setp.eq.s32 	%p52, %r46, 1;
	@%p52 bra 	$L__BB7_90;
	ld.shared.v4.f32 	{%f731, %f732, %f733, %f734}, [%r71+32];
	mov.b32 	%r170, %f734;
	mov.b64 	%rd63, {%r171, %r170};
	sub.f32 	%f735, %f4, %f732;
	sub.f32 	%f736, %f3, %f731;
	mul.f32 	%f737, %f735, %f735;
	fma.rn.f32 	%f738, %f736, %f736, %f737;
	mul.f32 	%f739, %f733, %f733;
	setp.geu.f32 	%p53, %f738, %f739;
	{ .reg .b32 tmp; mov.b64 {tmp, %r73}, %rd63; }
	@%p53 bra 	$L__BB7_87;
	mov.b32 	%f740, %r73;
	.pragma "used_bytes_mask 4095";
	ld.shared.v4.f32 	{%f741, %f742, %f743, %f744}, [%r71+48];
	mov.f32 	%f745, 0f3F800000;
	sub.f32 	%f746, %f745, %f740;
	mul.f32 	%f747, %f889, %f746;
	fma.rn.f32 	%f889, %f741, %f740, %f747;
	mul.f32 	%f748, %f746, %f891;
	fma.rn.f32 	%f891, %f742, %f740, %f748;
	mul.f32 	%f749, %f746, %f893;
	fma.rn.f32 	%f893, %f743, %f740, %f749;
$L__BB7_87:
	setp.eq.s32 	%p54, %r46, 2;
	@%p54 bra 	$L__BB7_90;
	ld.shared.v4.f32 	{%f750, %f751, %f752, %f753}, [%r71+64];
	mov.b32 	%r172, %f753;
	mov.b64 	%rd64, {%r173, %r172};
	sub.f32 	%f754, %f4, %f751;
	sub.f32 	%f755, %f3, %f750;
	mul.f32 	%f756, %f754, %f754;
	fma.rn.f32 	%f757, %f755, %f755, %f756;
	mul.f32 	%f758, %f752, %f752;
	setp.geu.f32 	%p55, %f757, %f758;
	{ .reg .b32 tmp; mov.b64 {tmp, %r74}, %rd64; }
	@%p55 bra 	$L__BB7_90;
	mov.b32 	%f759, %r74;
	.pragma "used_bytes_mask 4095";
	ld.shared.v4.f32 	{%f760, %f761, %f762, %f763}, [%r71+80];
	mov.f32 	%f764, 0f3F800000;
	sub.f32 	%f765, %f764, %f759;
	mul.f32 	%f766, %f889, %f765;
	fma.rn.f32 	%f889, %f760, %f759, %f766;
	mul.f32 	%f767, %f765, %f891;
	fma.rn.f32 	%f891, %f761, %f759, %f767;
	mul.f32 	%f768, %f765, %f893;
	fma.rn.f32 	%f893, %f762, %f759, %f768;
$L__BB7_90:
	setp.lt.u32 	%p56, %r179, %r7;
	add.s32 	%r178, %r178, 1;
	@%p56 bra 	$L__BB7_2;
$L__BB7_91:
	ld.param.u64 	%rd81, [_ZN11circles_gpu13render_pixelsEPjjiiiPKfS2_S2_S2_S2_S2_S2_PfS3_S3_S0__param_14];
	ld.param.u64 	%rd80, [_ZN11circles_gpu13render_pixelsEPjjiiiPKfS2_S2_S2_S2_S2_S2_PfS3_S3_S0__param_13];
	ld.param.u64 	%rd79, [_ZN11circles_gpu13render_pixelsEPjjiiiPKfS2_S2_S2_S2_S2_S2_PfS3_S3_S0__param_12];
	ld.param.u32 	%r177, [_ZN11circles_gpu13render_pixelsEPjjiiiPKfS2_S2_S2_S2_S2_S2_PfS3_S3_S0__param_2];
	cvta.to.global.u64 	%rd65, %rd79;
	cvta.to.global.u64 	%rd66, %rd80;
	cvta.to.global.u64 	%rd67, %rd81;
	mad.lo.s32 	%r174, %r2, %r177, %r5;
	mul.wide.s32 	%rd68, %r174, 4;
	add.s64 	%rd69, %rd65, %rd68;
	st.global.f32 	[%rd69], %f833;
	add.s64 	%rd70, %rd66, %rd68;
	st.global.f32 	[%rd70], %f835;
	add.s64 	%rd71, %rd67, %rd68;
	st.global.f32 	[%rd71], %f837;
	st.global.f32 	[%rd69+128], %f832;
	st.global.f32 	[%rd70+128], %f834;
	st.global.f32 	[%rd71+128], %f836;
	shl.b32 	%r175, %r177, 5;
	add.s32 	%r176, %r174, %r175;
	mul.wide.s32 	%rd72, %r176, 4;
	add.s64 	%rd73, %rd65, %rd72;
	st.global.f32 	[%rd73], %f890;
	add.s64 	%rd74, %rd66, %rd72;
	st.global.f32 	[%rd74], %f892;
	add.s64 	%rd75, %rd67, %rd72;
	st.global.f32 	[%rd75], %f894;
	st.global.f32 	[%rd73+128], %f889;
	st.global.f32 	[%rd74+128], %f891;
	st.global.f32 	[%rd75+128], %f893;
	ret;

}


// ===== COMPILED SASS (sm_100) =====

	.target	sm_100

	.elftype	@"ET_EXEC"


//--------------------- .note.nv.tkinfo           --------------------------
	.section	.note.nv.tkinfo,"",@"SHT_NOTE"
	.sectionflags	@"SHF_NOTE_NV_TKINFO"
	.tkinfo
        /*0018*/ 	.word	0x00000002
        /*0030*/ 	.string	""
        /*0030*/ 	.string	"ptxas"
        /*0030*/ 	.string	"Cuda compilation tools, release 13.0, V13.0.88"
        /*0030*/ 	.string	"Build cuda_13.0.r13.0/compiler.36424714_0"
        /*0030*/ 	.string	"-arch sm_100 -m 64 "



//--------------------- .note.nv.cuinfo           --------------------------
	.section	.note.nv.cuinfo,"",@"SHT_NOTE"
	.sectionflags	@"SHF_NOTE_NV_CUINFO"
        /*0018*/ 	.short	0x0002
        /*001a*/ 	.short	0x0064
        /*001c*/ 	.short	0x0082
	.zero		2


//--------------------- .nv.info                  --------------------------
	.section	.nv.info,"",@"SHT_CUDA_INFO"
	.align	4


	//----- nvinfo : EIATTR_REGCOUNT
	.align		4
        /*0000*/ 	.byte	0x04, 0x2f
        /*0002*/ 	.short	(.L_1 - .L_0)
	.align		4
.L_0:
        /*0004*/ 	.word	index@(_ZN11circles_gpu12reduce_uint8EmPKhPj)
        /*0008*/ 	.word	0x0000000e


	//----- nvinfo : EIATTR_FRAME_SIZE
	.align		4
.L_1:
        /*000c*/ 	.byte	0x04, 0x11
        /*000e*/ 	.short	(.L_3 - .L_2)
	.align		4
.L_2:
        /*0010*/ 	.word	index@(_ZN11circles_gpu12reduce_uint8EmPKhPj)
        /*0014*/ 	.word	0x00000000


	//----- nvinfo : EIATTR_REGCOUNT
	.align		4
.L_3:
        /*0018*/ 	.byte	0x04, 0x2f
        /*001a*/ 	.short	(.L_5 - .L_4)
	.align		4
.L_4:
        /*001c*/ 	.word	index@(_ZN11circles_gpu6reduceEmPKjPj)
        /*0020*/ 	.word	0x0000000e


	//----- nvinfo : EIATTR_FRAME_SIZE
	.align		4
.L_5:
        /*0024*/ 	.byte	0x04, 0x11
        /*0026*/ 	.short	(.L_7 - .L_6)
	.align		4
.L_6:
        /*0028*/ 	.word	index@(_ZN11circles_gpu6reduceEmPKjPj)
        /*002c*/ 	.word	0x00000000


	//----- nvinfo : EIATTR_REGCOUNT
	.align		4
.L_7:
        /*0030*/ 	.byte	0x04, 0x2f
        /*0032*/ 	.short	(.L_9 - .L_8)
	.align		4
.L_8:
        /*0034*/ 	.word	index@(_ZN11circles_gpu10scan_blockEmPKjPj)
        /*0038*/ 	.word	0x00000011


	//----- nvinfo : EIATTR_FRAME_SIZE
	.align		4
.L_9:
        /*003c*/ 	.byte	0x04, 0x11
        /*003e*/ 	.short	(.L_11 - .L_10)
	.align		4
.L_10:
        /*0040*/ 	.word	index@(_ZN11circles_gpu10scan_blockEmPKjPj)
        /*0044*/ 	.word	0x00000000


	//----- nvinfo : EIATTR_REGCOUNT
	.align		4
.L_11:
        /*0048*/ 	.byte	0x04, 0x2f
        /*004a*/ 	.short	(.L_13 - .L_12)
	.align		4
.L_12:
        /*004c*/ 	.word	index@(_ZN11circles_gpu4scanEmPKjS1_Pj)
        /*0050*/ 	.word	0x00000010


	//----- nvinfo : EIATTR_FRAME_SIZE
	.align		4
.L_13:
        /*0054*/ 	.byte	0x04, 0x11
        /*0056*/ 	.short	(.L_15 - .L_14)
	.align		4
.L_14:
        /*0058*/ 	.word	index@(_ZN11circles_gpu4scanEmPKjS1_Pj)
        /*005c*/ 	.word	0x00000000


	//----- nvinfo : EIATTR_REGCOUNT
	.align		4
.L_15:
        /*0060*/ 	.byte	0x04, 0x2f
        /*0062*/ 	.short	(.L_17 - .L_16)
	.align		4
.L_16:
        /*0064*/ 	.word	index@(_ZN11circles_gpu9fill_dataEPhPjj)
        /*0068*/ 	.word	0x0000000a


	//----- nvinfo : EIATTR_FRAME_SIZE
	.align		4
.L_17:
        /*006c*/ 	.byte	0x04, 0x11
        /*006e*/ 	.short	(.L_19 - .L_18)
	.align		4
.L_18:
        /*0070*/ 	.word	index@(_ZN11circles_gpu9fill_dataEPhPjj)
        /*0074*/ 	.word	0x00000000


	//----- nvinfo : EIATTR_REGCOUNT
	.align		4
.L_19:
        /*0078*/ 	.byte	0x04, 0x2f
        /*007a*/ 	.short	(.L_21 - .L_20)
	.align		4
.L_20:
        /*007c*/ 	.word	index@(_ZN11circles_gpu13tile_coverageEiiiPKfS1_S1_Phi)
        /*0080*/ 	.word	0x00000020


	//----- nvinfo : EIATTR_FRAME_SIZE
	.align		4
.L_21:
        /*0084*/ 	.byte	0x04, 0x11
        /*0086*/ 	.short	(.L_23 - .L_22)
	.align		4
.L_22:
        /*0088*/ 	.word	index@(_ZN11circles_gpu13tile_coverageEiiiPKfS1_S1_Phi)
        /*008c*/ 	.word	0x00000000


	//----- nvinfo : EIATTR_REGCOUNT
	.align		4
.L_23:
        /*0090*/ 	.byte	0x04, 0x2f
        /*0092*/ 	.short	(.L_25 - .L_24)
	.align		4
.L_24:
        /*0094*/ 	.word	index@(_ZN11circles_gpu14compact_streamEjPjS0_)
        /*0098*/ 	.word	0x0000000a


	//----- nvinfo : EIATTR_FRAME_SIZE
	.align		4
.L_25:
        /*009c*/ 	.byte	0x04, 0x11
        /*009e*/ 	.short	(.L_27 - .L_26)
	.align		4
.L_26:
        /*00a0*/ 	.word	index@(_ZN11circles_gpu14compact_streamEjPjS0_)
        /*00a4*/ 	.word	0x00000000


	//----- nvinfo : EIATTR_REGCOUNT
	.align		4
.L_27:
        /*00a8*/ 	.byte	0x04, 0x2f
        /*00aa*/ 	.short	(.L_29 - .L_28)
	.align		4
.L_28:
        /*00ac*/ 	.word	index@(_ZN11circles_gpu13render_pixelsEPjjiiiPKfS2_S2_S2_S2_S2_S2_PfS3_S3_S0_)
        /*00b0*/ 	.word	0x00000032


	//----- nvinfo : EIATTR_FRAME_SIZE
	.align		4
.L_29:
        /*00b4*/ 	.byte	0x04, 0x11
        /*00b6*/ 	.short	(.L_31 - .L_30)
	.align		4
.L_30:
        /*00b8*/ 	.word	index@(_ZN11circles_gpu13render_pixelsEPjjiiiPKfS2_S2_S2_S2_S2_S2_PfS3_S3_S0_)
        /*00bc*/ 	.word	0x00000000


	//----- nvinfo : EIATTR_MIN_STACK_SIZE
	.align		4
.L_31:
        /*00c0*/ 	.byte	0x04, 0x12
        /*00c2*/ 	.short	(.L_33 - .L_32)
	.align		4
.L_32:
        /*00c4*/ 	.word	index@(_ZN11circles_gpu13render_pixelsEPjjiiiPKfS2_S2_S2_S2_S2_S2_PfS3_S3_S0_)
        /*00c8*/ 	.word	0x00000000


	//----- nvinfo : EIATTR_MIN_STACK_SIZE
	.align		4
.L_33:
        /*00cc*/ 	.byte	0x04, 0x12
        /*00ce*/ 	.short	(.L_35 - .L_34)
	.align		4
.L_34:
        /*00d0*/ 	.word	index@(_ZN11circles_gpu14compact_streamEjPjS0_)
        /*00d4*/ 	.word	0x00000000


	//----- nvinfo : EIATTR_MIN_STACK_SIZE
	.align		4
.L_35:
        /*00d8*/ 	.byte	0x04, 0x12
        /*00da*/ 	.short	(.L_37 - .L_36)
	.align		4
.L_36:
        /*00dc*/ 	.word	index@(_ZN11circles_gpu13tile_coverageEiiiPKfS1_S1_Phi)
        /*00e0*/ 	.word	0x00000000


	//----- nvinfo : EIATTR_MIN_STACK_SIZE
	.align		4
.L_37:
        /*00e4*/ 	.byte	0x04, 0x12
        /*00e6*/ 	.short	(.L_39 - .L_38)
	.align		4
.L_38:
        /*00e8*/ 	.word	index@(_ZN11circles_gpu9fill_dataEPhPjj)
        /*00ec*/ 	.word	0x00000000


	//----- nvinfo : EIATTR_MIN_STACK_SIZE
	.align		4
.L_39:
        /*00f0*/ 	.byte	0x04, 0x12
        /*00f2*/ 	.short	(.L_41 - .L_40)
	.align		4
.L_40:
        /*00f4*/ 	.word	index@(_ZN11circles_gpu4scanEmPKjS1_Pj)
        /*00f8*/ 	.word	0x00000000


	//----- nvinfo : EIATTR_MIN_STACK_SIZE
	.align		4
.L_41:
        /*00fc*/ 	.byte	0x04, 0x12
        /*00fe*/ 	.short	(.L_43 - .L_42)
	.align		4
.L_42:
        /*0100*/ 	.word	index@(_ZN11circles_gpu10scan_blockEmPKjPj)
        /*0104*/ 	.word	0x00000000


	//----- nvinfo : EIATTR_MIN_STACK_SIZE
	.align		4
.L_43:
        /*0108*/ 	.byte	0x04, 0x12
        /*010a*/ 	.short	(.L_45 - .L_44)
	.align		4
.L_44:
        /*010c*/ 	.word	index@(_ZN11circles_gpu6reduceEmPKjPj)
        /*0110*/ 	.word	0x00000000


	//----- nvinfo : EIATTR_MIN_STACK_SIZE
	.align		4
.L_45:
        /*0114*/ 	.byte	0x04, 0x12
        /*0116*/ 	.short	(.L_47 - .L_46)
	.align		4
.L_46:
        /*0118*/ 	.word	index@(_ZN11circles_gpu12reduce_uint8EmPKhPj)
        /*011c*/ 	.word	0x00000000
.L_47:


//--------------------- .nv.compat                --------------------------
	.section	.nv.compat,"",@"SHT_CUDA_COMPAT_INFO"
	.align	4
        /*0000*/ 	.byte	0x02, 0x09, 0x00, 0x00, 0x02, 0x02, 0x01, 0x00, 0x02, 0x05, 0x05, 0x00, 0x03, 0x07, 0x01, 0x01
        /*0010*/ 	.byte	0x02, 0x03, 0x00, 0x00, 0x02, 0x06, 0x01, 0x00, 0x04, 0x0b, 0x08, 0x00, 0x09, 0x00, 0x00, 0x00
        /*0020*/ 	.byte	0x00, 0x00, 0x00, 0x00


//--------------------- .nv.info._ZN11circles_gpu13render_pixelsEPjjiiiPKfS2_S2_S2_S2_S2_S2_PfS3_S3_S0_ --------------------------
	.section	.nv.info._ZN11circles_gpu13render_pixelsEPjjiiiPKfS2_S2_S2_S2_S2_S2_PfS3_S3_S0_,"",@"SHT_CUDA_INFO"
	.sectionflags	@""
	.align	4


	//----- nvinfo : EIATTR_CUDA_API_VERSION
	.align		4
        /*0000*/ 	.byte	0x04, 0x37
        /*0002*/ 	.short	(.L_49 - .L_48)
.L_48:
        /*0004*/ 	.word	0x00000082


	//----- nvinfo : EIATTR_KPARAM_INFO
	.align		4
.L_49:
        /*0008*/ 	.byte	0x04, 0x17
        /*000a*/ 	.short	(.L_51 - .L_50)
.L_50:
        /*000c*/ 	.word	0x00000000
        /*0010*/ 	.short	0x000f
        /*0012*/ 	.short	0x0068
        /*0014*/ 	.byte	0x00, 0xf5, 0x21, 0x00


	//----- nvinfo : EIATTR_KPARAM_INFO
	.align		4
.L_51:
        /*0018*/ 	.byte	0x04, 0x17
        /*001a*/ 	.short	(.L_53 - .L_52)
.L_52:
        /*001c*/ 	.word	0x00000000
        /*0020*/ 	.short	0x000e
        /*0022*/ 	.short	0x0060
        /*0024*/ 	.byte	0x00, 0xf5, 0x21, 0x00


	//----- nvinfo : EIATTR_KPARAM_INFO
	.align		4
.L_53:
        /*0028*/ 	.byte	0x04, 0x17
        /*002a*/ 	.short	(.L_55 - .L_54)
.L_54:
        /*002c*/ 	.word	0x00000000
        /*0030*/ 	.short	0x000d
        /*0032*/ 	.short	0x0058
        /*0034*/ 	.byte	0x00, 0xf5, 0x21, 0x00


	//----- nvinfo : EIATTR_KPARAM_INFO
	.align		4
.L_55:
        /*0038*/ 	.byte	0x04, 0x17
        /*003a*/ 	.short	(.L_57 - .L_56)
.L_56:
        /*003c*/ 	.word	0x00000000
        /*0040*/ 	.short	0x000c
        /*0042*/ 	.short	0x0050
        /*0044*/ 	.byte	0x00, 0xf5, 0x21, 0x00


	//----- nvinfo : EIATTR_KPARAM_INFO
	.align		4
.L_57:
        /*0048*/ 	.byte	0x04, 0x17
        /*004a*/ 	.short	(.L_59 - .L_58)
.L_58:
        /*004c*/ 	.word	0x00000000
        /*0050*/ 	.short	0x000b
        /*0052*/ 	.short	0x0048
        /*0054*/ 	.byte	0x00, 0xf5, 0x21, 0x00


	//----- nvinfo : EIATTR_KPARAM_INFO
	.align		4
.L_59:
        /*0058*/ 	.byte	0x04, 0x17
        /*005a*/ 	.short	(.L_61 - .L_60)
.L_60:
        /*005c*/ 	.word	0x00000000
        /*0060*/ 	.short	0x000a
        /*0062*/ 	.short	0x0040
        /*0064*/ 	.byte	0x00, 0xf5, 0x21, 0x00


	//----- nvinfo : EIATTR_KPARAM_INFO
	.align		4
.L_61:
        /*0068*/ 	.byte	0x04, 0x17
        /*006a*/ 	.short	(.L_63 - .L_62)
.L_62:
        /*006c*/ 	.word	0x00000000
        /*0070*/ 	.short	0x0009
        /*0072*/ 	.short	0x0038
        /*0074*/ 	.byte	0x00, 0xf5, 0x21, 0x00


	//----- nvinfo : EIATTR_KPARAM_INFO
	.align		4
.L_63:
        /*0078*/ 	.byte	0x04, 0x17
        /*007a*/ 	.short	(.L_65 - .L_64)
.L_64:
        /*007c*/ 	.word	0x00000000
        /*0080*/ 	.short	0x0008
        /*0082*/ 	.short	0x0030
        /*0084*/ 	.byte	0x00, 0xf5, 0x21, 0x00


	//----- nvinfo : EIATTR_KPARAM_INFO
	.align		4
.L_65:
        /*0088*/ 	.byte	0x04, 0x17
        /*008a*/ 	.short	(.L_67 - .L_66)
.L_66:
        /*008c*/ 	.word	0x00000000
        /*0090*/ 	.short	0x0007
        /*0092*/ 	.short	0x0028
        /*0094*/ 	.byte	0x00, 0xf5, 0x21, 0x00


	//----- nvinfo : EIATTR_KPARAM_INFO
	.align		4
.L_67:
        /*0098*/ 	.byte	0x04, 0x17
        /*009a*/ 	.short	(.L_69 - .L_68)
.L_68:
        /*009c*/ 	.word	0x00000000
        /*00a0*/ 	.short	0x0006
        /*00a2*/ 	.short	0x0020
        /*00a4*/ 	.byte	0x00, 0xf5, 0x21, 0x00


	//----- nvinfo : EIATTR_KPARAM_INFO
	.align		4
.L_69:
        /*00a8*/ 	.byte	0x04, 0x17
        /*00aa*/ 	.short	(.L_71 - .L_70)
.L_70:
        /*00ac*/ 	.word	0x00000000
        /*00b0*/ 	.short	0x0005
        /*00b2*/ 	.short	0x0018
        /*00b4*/ 	.byte	0x00, 0xf5, 0x21, 0x00


	//----- nvinfo : EIATTR_KPARAM_INFO
	.align		4
.L_71:
        /*00b8*/ 	.byte	0x04, 0x17
        /*00ba*/ 	.short	(.L_73 - .L_72)
.L_72:
        /*00bc*/ 	.word	0x00000000
        /*00c0*/ 	.short	0x0004
        /*00c2*/ 	.short	0x0014
        /*00c4*/ 	.byte	0x00, 0xf0, 0x11, 0x00


	//----- nvinfo : EIATTR_KPARAM_INFO
	.align		4
.L_73:
        /*00c8*/ 	.byte	0x04, 0x17
        /*00ca*/ 	.short	(.L_75 - .L_74)
.L_74:
        /*00cc*/ 	.word	0x00000000
        /*00d0*/ 	.short	0x0003
        /*00d2*/ 	.short	0x0010
        /*00d4*/ 	.byte	0x00, 0xf0, 0x11, 0x00


	//----- nvinfo : EIATTR_KPARAM_INFO
	.align		4
.L_75:
        /*00d8*/ 	.byte	0x04, 0x17
        /*00da*/ 	.short	(.L_77 - .L_76)
.L_76:
        /*00dc*/ 	.word	0x00000000
        /*00e0*/ 	.short	0x0002
        /*00e2*/ 	.short	0x000c
        /*00e4*/ 	.byte	0x00, 0xf0, 0x11, 0x00


	//----- nvinfo : EIATTR_KPARAM_INFO
	.align		4
.L_77:
        /*00e8*/ 	.byte	0x04, 0x17
        /*00ea*/ 	.short	(.L_79 - .L_78)
.L_78:
        /*00ec*/ 	.word	0x00000000
        /*00f0*/ 	.short	0x0001
        /*00f2*/ 	.short	0x0008
        /*00f4*/ 	.byte	0x00, 0xf0, 0x11, 0x00


	//----- nvinfo : EIATTR_KPARAM_INFO
	.align		4
.L_79:
        /*00f8*/ 	.byte	0x04, 0x17
        /*00fa*/ 	.short	(.L_81 - .L_80)
.L_80:
        /*00fc*/ 	.word	0x00000000
        /*0100*/ 	.short	0x0000
        /*0102*/ 	.short	0x0000
        /*0104*/ 	.byte	0x00, 0xf5, 0x21, 0x00


	//----- nvinfo : EIATTR_SPARSE_MMA_MASK
	.align		4
.L_81:
        /*0108*/ 	.byte	0x03, 0x50
        /*010a*/ 	.short	0x0000


	//----- nvinfo : EIATTR_MAXREG_COUNT
	.align		4
        /*010c*/ 	.byte	0x03, 0x1b
        /*010e*/ 	.short	0x00ff


	//----- nvinfo : EIATTR_NUM_BARRIERS
	.align		4
        /*0110*/ 	.byte	0x02, 0x4c
        /*0112*/ 	.byte	0x01
	.zero		1


	//----- nvinfo : EIATTR_MERCURY_ISA_VERSION
	.align		4
        /*0114*/ 	.byte	0x03, 0x5f
        /*0116*/ 	.short	0x0101


	//----- nvinfo : EIATTR_UNUSED_LOAD_BYTE_OFFSET
	.align		4
        /*0118*/ 	.byte	0x04, 0x44
        /*011a*/ 	.short	(.L_83 - .L_82)


	//   ....[0]....
.L_82:
        /*011c*/ 	.word	0x000008c0
        /*0120*/ 	.word	0x00000fff


	//   ....[1]....
        /*0124*/ 	.word	0x00000900
        /*0128*/ 	.word	0x00000fff


	//   ....[2]....
        /*012c*/ 	.word	0x00000920
        /*0130*/ 	.word	0x00000fff


	//   ....[3]....
        /*0134*/ 	.word	0x000009b0
        /*0138*/ 	.word	0x00000fff


	//   ....[4]....
        /*013c*/ 	.word	0x00000c10
        /*0140*/ 	.word	0x00000fff


	//   ....[5]....
        /*0144*/ 	.word	0x00000d20
        /*0148*/ 	.word	0x00000fff


	//   ....[6]....
        /*014c*/ 	.word	0x00000e20
        /*0150*/ 	.word	0x00000fff


	//   ....[7]....
        /*0154*/ 	.word	0x000010e0
        /*0158*/ 	.word	0x00000fff


	//   ....[8]....
        /*015c*/ 	.word	0x00001110
        /*0160*/ 	.word	0x00000fff


	//   ....[9]....
        /*0164*/ 	.word	0x00001140
        /*0168*/ 	.word	0x00000fff


	//   ....[10]....
        /*016c*/ 	.word	0x000011c0
        /*0170*/ 	.word	0x00000fff


	//   ....[11]....
        /*0174*/ 	.word	0x000013f0
        /*0178*/ 	.word	0x00000fff


	//   ....[12]....
        /*017c*/ 	.word	0x00001510
        /*0180*/ 	.word	0x00000fff


	//   ....[13]....
        /*0184*/ 	.word	0x00001610
        /*0188*/ 	.word	0x00000fff


	//   ....[14]....
        /*018c*/ 	.word	0x00001900
        /*0190*/ 	.word	0x00000fff


	//   ....[15]....
        /*0194*/ 	.word	0x00001940
        /*0198*/ 	.word	0x00000fff


	//   ....[16]....
        /*019c*/ 	.word	0x00001960
        /*01a0*/ 	.word	0x00000fff


	//   ....[17]....
        /*01a4*/ 	.word	0x000019f0
        /*01a8*/ 	.word	0x00000fff


	//   ....[18]....
        /*01ac*/ 	.word	0x00001c30
        /*01b0*/ 	.word	0x00000fff


	//   ....[19]....
        /*01b4*/ 	.word	0x00001d40
        /*01b8*/ 	.word	0x00000fff


	//   ....[20]....
        /*01bc*/ 	.word	0x00001e40
        /*01c0*/ 	.word	0x00000fff


	//   ....[21]....
        /*01c4*/ 	.word	0x00002110
        /*01c8*/ 	.word	0x00000fff


	//   ....[22]....
        /*01cc*/ 	.word	0x00002140
        /*01d0*/ 	.word	0x00000fff


	//   ....[23]....
        /*01d4*/ 	.word	0x00002170
        /*01d8*/ 	.word	0x00000fff


	//   ....[24]....
        /*01dc*/ 	.word	0x000021f0
        /*01e0*/ 	.word	0x00000fff


	//   ....[25]....
        /*01e4*/ 	.word	0x00002430
        /*01e8*/ 	.word	0x00000fff


	//   ....[26]....
        /*01ec*/ 	.word	0x00002550
        /*01f0*/ 	.word	0x00000fff


	//   ....[27]....
        /*01f4*/ 	.word	0x00002650
        /*01f8*/ 	.word	0x00000fff


	//----- nvinfo : EIATTR_VRC_CTA_INIT_COUNT
	.align		4
.L_83:
        /*01fc*/ 	.byte	0x02, 0x4a
	.zero		1
	.zero		1


	//----- nvinfo : EIATTR_EXIT_INSTR_OFFSETS
	.align		4
        /*0200*/ 	.byte	0x04, 0x1c
        /*0202*/ 	.short	(.L_85 - .L_84)


	//   ....[0]....
.L_84:
        /*0204*/ 	.word	0x00002880


	//----- nvinfo : EIATTR_CRS_STACK_SIZE
	.align		4
.L_85:
        /*0208*/ 	.byte	0x04, 0x1e
        /*020a*/ 	.short	(.L_87 - .L_86)
.L_86:
        /*020c*/ 	.word	0x00000000


	//----- nvinfo : EIATTR_CBANK_PARAM_SIZE
	.align		4
.L_87:
        /*0210*/ 	.byte	0x03, 0x19
        /*0212*/ 	.short	0x0070


	//----- nvinfo : EIATTR_PARAM_CBANK
	.align		4
        /*0214*/ 	.byte	0x04, 0x0a
        /*0216*/ 	.short	(.L_89 - .L_88)
	.align		4
.L_88:
        /*0218*/ 	.word	index@(.nv.constant0._ZN11circles_gpu13render_pixelsEPjjiiiPKfS2_S2_S2_S2_S2_S2_PfS3_S3_S0_)
        /*021c*/ 	.short	0x0380
        /*021e*/ 	.short	0x0070


	//----- nvinfo : EIATTR_SW_WAR
	.align		4
.L_89:
        /*0220*/ 	.byte	0x04, 0x36
        /*0222*/ 	.short	(.L_91 - .L_90)
.L_90:
        /*0224*/ 	.word	0x00000008
.L_91:


//--------------------- .nv.info._ZN11circles_gpu14compact_streamEjPjS0_ --------------------------
	.section	.nv.info._ZN11circles_gpu14compact_streamEjPjS0_,"",@"SHT_CUDA_INFO"
	.sectionflags	@""
	.align	4


	//----- nvinfo : EIATTR_CUDA_API_VERSION
	.align		4
        /*0000*/ 	.byte	0x04, 0x37
        /*0002*/ 	.short	(.L_93 - .L_92)
.L_92:
        /*0004*/ 	.word	0x00000082


	//----- nvinfo : EIATTR_KPARAM_INFO
	.align		4
.L_93:
        /*0008*/ 	.byte	0x04, 0x17
        /*000a*/ 	.short	(.L_95 - .L_94)
.L_94:
        /*000c*/ 	.word	0x00000000
        /*0010*/ 	.short	0x0002
        /*0012*/ 	.short	0x0010
        /*0014*/ 	.byte	0x00, 0xf5, 0x21, 0x00


	//----- nvinfo : EIATTR_KPARAM_INFO
	.align		4
.L_95:
        /*0018*/ 	.byte	0x04, 0x17
        /*001a*/ 	.short	(.L_97 - .L_96)
.L_96:
        /*001c*/ 	.word	0x00000000
        /*0020*/ 	.short	0x0001
        /*0022*/ 	.short	0x0008
        /*0024*/ 	.byte	0x00, 0xf5, 0x21, 0x00


	//----- nvinfo : EIATTR_KPARAM_INFO
	.align		4
.L_97:
        /*0028*/ 	.byte	0x04, 0x17
        /*002a*/ 	.short	(.L_99 - .L_98)
.L_98:
        /*002c*/ 	.word	0x00000000
        /*0030*/ 	.short	0x0000
        /*0032*/ 	.short	0x0000
        /*0034*/ 	.byte	0x00, 0xf0, 0x11, 0x00


	//----- nvinfo : EIATTR_SPARSE_MMA_MASK
	.align		4
.L_99:
        /*0038*/ 	.byte	0x03, 0x50
        /*003a*/ 	.short	0x0000


	//----- nvinfo : EIATTR_MAXREG_COUNT
	.align		4
        /*003c*/ 	.byte	0x03, 0x1b
        /*003e*/ 	.short	0x00ff


	//----- nvinfo : EIATTR_MERCURY_ISA_VERSION
	.align		4
        /*0040*/ 	.byte	0x03, 0x5f
        /*0042*/ 	.short	0x0101


	//----- nvinfo : EIATTR_VRC_CTA_INIT_COUNT
	.align		4
        /*0044*/ 	.byte	0x02, 0x4a
	.zero		1
	.zero		1


	//----- nvinfo : EIATTR_EXIT_INSTR_OFFSETS
	.align		4
        /*0048*/ 	.byte	0x04, 0x1c
        /*004a*/ 	.short	(.L_101 - .L_100)


	//   ....[0]....
.L_100:
        /*004c*/ 	.word	0x00000070


	//   ....[1]....
        /*0050*/ 	.word	0x000000c0


	//   ....[2]....
        /*0054*/ 	.word	0x00000120


	//   ....[3]....
        /*0058*/ 	.word	0x00000170


	//----- nvinfo : EIATTR_CBANK_PARAM_SIZE
	.align		4
.L_101:
        /*005c*/ 	.byte	0x03, 0x19
        /*005e*/ 	.short	0x0018


	//----- nvinfo : EIATTR_PARAM_CBANK
	.align		4
        /*0060*/ 	.byte	0x04, 0x0a
        /*0062*/ 	.short	(.L_103 - .L_102)
	.align		4
.L_102:
        /*0064*/ 	.word	index@(.nv.constant0._ZN11circles_gpu14compact_streamEjPjS0_)
        /*0068*/ 	.short	0x0380
        /*006a*/ 	.short	0x0018


	//----- nvinfo : EIATTR_SW_WAR
	.align		4
.L_103:
        /*006c*/ 	.byte	0x04, 0x36
        /*006e*/ 	.short	(.L_105 - .L_104)
.L_104:
        /*0070*/ 	.word	0x00000008
.L_105:


//--------------------- .nv.info._ZN11circles_gpu13tile_coverageEiiiPKfS1_S1_Phi --------------------------
	.section	.nv.info._ZN11circles_gpu13tile_coverageEiiiPKfS1_S1_Phi,"",@"SHT_CUDA_INFO"
	.sectionflags	@""
	.align	4


	//----- nvinfo : EIATTR_CUDA_API_VERSION
	.align		4
        /*0000*/ 	.byte	0x04, 0x37
        /*0002*/ 	.short	(.L_107 - .L_106)
.L_106:
        /*0004*/ 	.word	0x00000082


	//----- nvinfo : EIATTR_KPARAM_INFO
	.align		4
.L_107:
        /*0008*/ 	.byte	0x04, 0x17
        /*000a*/ 	.short	(.L_109 - .L_108)
.L_108:
        /*000c*/ 	.word	0x00000000
        /*0010*/ 	.short	0x0007
        /*0012*/ 	.short	0x0030
        /*0014*/ 	.byte	0x00, 0xf0, 0x11, 0x00


	//----- nvinfo : EIATTR_KPARAM_INFO
	.align		4
.L_109:
        /*0018*/ 	.byte	0x04, 0x17
        /*001a*/ 	.short	(.L_111 - .L_110)
.L_110:
        /*001c*/ 	.word	0x00000000
        /*0020*/ 	.short	0x0006
        /*0022*/ 	.short	0x0028
        /*0024*/ 	.byte	0x00, 0xf5, 0x21, 0x00


	//----- nvinfo : EIATTR_KPARAM_INFO
	.align		4
.L_111:
        /*0028*/ 	.byte	0x04, 0x17
        /*002a*/ 	.short	(.L_113 - .L_112)
.L_112:
        /*002c*/ 	.word	0x00000000
        /*0030*/ 	.short	0x0005
        /*0032*/ 	.short	0x0020
        /*0034*/ 	.byte	0x00, 0xf5, 0x21, 0x00


	//----- nvinfo : EIATTR_KPARAM_INFO
	.align		4
.L_113:
        /*0038*/ 	.byte	0x04, 0x17
        /*003a*/ 	.short	(.L_115 - .L_114)
.L_114:
        /*003c*/ 	.word	0x00000000
        /*0040*/ 	.short	0x0004
        /*0042*/ 	.short	0x0018
        /*0044*/ 	.byte	0x00, 0xf5, 0x21, 0x00


	//----- nvinfo : EIATTR_KPARAM_INFO
	.align		4
.L_115:
        /*0048*/ 	.byte	0x04, 0x17
        /*004a*/ 	.short	(.L_117 - .L_116)
.L_116:
        /*004c*/ 	.word	0x00000000
        /*0050*/ 	.short	0x0003
        /*0052*/ 	.short	0x0010
        /*0054*/ 	.byte	0x00, 0xf5, 0x21, 0x00


	//----- nvinfo : EIATTR_KPARAM_INFO
	.align		4
.L_117:
        /*0058*/ 	.byte	0x04, 0x17
        /*005a*/ 	.short	(.L_119 - .L_118)
.L_118:
        /*005c*/ 	.word	0x00000000
        /*0060*/ 	.short	0x0002
        /*0062*/ 	.short	0x0008
        /*0064*/ 	.byte	0x00, 0xf0, 0x11, 0x00


	//----- nvinfo : EIATTR_KPARAM_INFO
	.align		4
.L_119:
        /*0068*/ 	.byte	0x04, 0x17
        /*006a*/ 	.short	(.L_121 - .L_120)
.L_120:
        /*006c*/ 	.word	0x00000000
        /*0070*/ 	.short	0x0001
        /*0072*/ 	.short	0x0004
        /*0074*/ 	.byte	0x00, 0xf0, 0x11, 0x00


	//----- nvinfo : EIATTR_KPARAM_INFO
	.align		4
.L_121:
        /*0078*/ 	.byte	0x04, 0x17
        /*007a*/ 	.short	(.L_123 - .L_122)
.L_122:
        /*007c*/ 	.word	0x00000000
        /*0080*/ 	.short	0x0000
        /*0082*/ 	.short	0x0000
        /*0084*/ 	.byte	0x00, 0xf0, 0x11, 0x00


	//----- nvinfo : EIATTR_SPARSE_MMA_MASK
	.align		4
.L_123:
        /*0088*/ 	.byte	0x03, 0x50
        /*008a*/ 	.short	0x0000


	//----- nvinfo : EIATTR_MAXREG_COUNT
	.align		4
        /*008c*/ 	.byte	0x03, 0x1b
        /*008e*/ 	.short	0x00ff


	//----- nvinfo : EIATTR_MERCURY_ISA_VERSION
	.align		4
        /*0090*/ 	.byte	0x03, 0x5f
        /*0092*/ 	.short	0x0101


	//----- nvinfo : EIATTR_VRC_CTA_INIT_COUNT
	.align		4
        /*0094*/ 	.byte	0x02, 0x4a
	.zero		1
	.zero		1


	//----- nvinfo : EIATTR_EXIT_INSTR_OFFSETS
	.align		4
        /*0098*/ 	.byte	0x04, 0x1c
        /*009a*/ 	.short	(.L_125 - .L_124)


	//   ....[0]....
.L_124:
        /*009c*/ 	.word	0x00000070


	//   ....[1]....
        /*00a0*/ 	.word	0x000002c0


	//   ....[2]....
        /*00a4*/ 	.word	0x000009a0


	//----- nvinfo : EIATTR_CRS_STACK_SIZE
	.align		4
.L_125:
        /*00a8*/ 	.byte	0x04, 0x1e
        /*00aa*/ 	.short	(.L_127 - .L_126)
.L_126:
        /*00ac*/ 	.word	0x00000000


	//----- nvinfo : EIATTR_CBANK_PARAM_SIZE
	.align		4
.L_127:
        /*00b0*/ 	.byte	0x03, 0x19
        /*00b2*/ 	.short	0x0034


	//----- nvinfo : EIATTR_PARAM_CBANK
	.align		4
        /*00b4*/ 	.byte	0x04, 0x0a
        /*00b6*/ 	.short	(.L_129 - .L_128)
	.align		4
.L_128:
        /*00b8*/ 	.word	index@(.nv.constant0._ZN11circles_gpu13tile_coverageEiiiPKfS1_S1_Phi)
        /*00bc*/ 	.short	0x0380
        /*00be*/ 	.short	0x0034


	//----- nvinfo : EIATTR_SW_WAR
	.align		4
.L_129:
        /*00c0*/ 	.byte	0x04, 0x36
        /*00c2*/ 	.short	(.L_131 - .L_130)
.L_130:
        /*00c4*/ 	.word	0x00000008
.L_131:


//--------------------- .nv.info._ZN11circles_gpu9fill_dataEPhPjj --------------------------
	.section	.nv.info._ZN11circles_gpu9fill_dataEPhPjj,"",@"SHT_CUDA_INFO"
	.sectionflags	@""
	.align	4


	//----- nvinfo : EIATTR_CUDA_API_VERSION
	.align		4
        /*0000*/ 	.byte	0x04, 0x37
        /*0002*/ 	.short	(.L_133 - .L_132)
.L_132:
        /*0004*/ 	.word	0x00000082


	//----- nvinfo : EIATTR_KPARAM_INFO
	.align		4
.L_133:
        /*0008*/ 	.byte	0x04, 0x17
        /*000a*/ 	.short	(.L_135 - .L_134)
.L_134:
        /*000c*/ 	.word	0x00000000
        /*0010*/ 	.short	0x0002
        /*0012*/ 	.short	0x0010
        /*0014*/ 	.byte	0x00, 0xf0, 0x11, 0x00


	//----- nvinfo : EIATTR_KPARAM_INFO
	.align		4
.L_135:
        /*0018*/ 	.byte	0x04, 0x17
        /*001a*/ 	.short	(.L_137 - .L_136)
.L_136:
        /*001c*/ 	.word	0x00000000
        /*0020*/ 	.short	0x0001
        /*0022*/ 	.short	0x0008
        /*0024*/ 	.byte	0x00, 0xf5, 0x21, 0x00


	//----- nvinfo : EIATTR_KPARAM_INFO
	.align		4
.L_137:
        /*0028*/ 	.byte	0x04, 0x17
        /*002a*/ 	.short	(.L_139 - .L_138)
.L_138:
        /*002c*/ 	.word	0x00000000
        /*0030*/ 	.short	0x0000
        /*0032*/ 	.short	0x0000
        /*0034*/ 	.byte	0x00, 0xf5, 0x21, 0x00


	//----- nvinfo : EIATTR_SPARSE_MMA_MASK
	.align		4
.L_139:
        /*0038*/ 	.byte	0x03, 0x50
        /*003a*/ 	.short	0x0000


	//----- nvinfo : EIATTR_MAXREG_COUNT
	.align		4
        /*003c*/ 	.byte	0x03, 0x1b
        /*003e*/ 	.short	0x00ff


	//----- nvinfo : EIATTR_MERCURY_ISA_VERSION
	.align		4
        /*0040*/ 	.byte	0x03, 0x5f
        /*0042*/ 	.short	0x0101


	//----- nvinfo : EIATTR_VRC_CTA_INIT_COUNT
	.align		4
        /*0044*/ 	.byte	0x02, 0x4a
	.zero		1
	.zero		1


	//----- nvinfo : EIATTR_EXIT_INSTR_OFFSETS
	.align		4
        /*0048*/ 	.byte	0x04, 0x1c
        /*004a*/ 	.short	(.L_141 - .L_140)


	//   ....[0]....
.L_140:
        /*004c*/ 	.word	0x00000070


	//   ....[1]....
        /*0050*/ 	.word	0x00000100


	//----- nvinfo : EIATTR_CBANK_PARAM_SIZE
	.align		4
.L_141:
        /*0054*/ 	.byte	0x03, 0x19
        /*0056*/ 	.short	0x0014


	//----- nvinfo : EIATTR_PARAM_CBANK
	.align		4
        /*0058*/ 	.byte	0x04, 0x0a
        /*005a*/ 	.short	(.L_143 - .L_142)
	.align		4
.L_142:
        /*005c*/ 	.word	index@(.nv.constant0._ZN11circles_gpu9fill_dataEPhPjj)
        /*0060*/ 	.short	0x0380
        /*0062*/ 	.short	0x0014


	//----- nvinfo : EIATTR_SW_WAR
	.align		4
.L_143:
        /*0064*/ 	.byte	0x04, 0x36
        /*0066*/ 	.short	(.L_145 - .L_144)
.L_144:
        /*0068*/ 	.word	0x00000008
.L_145:


//--------------------- .nv.info._ZN11circles_gpu4scanEmPKjS1_Pj --------------------------
	.section	.nv.info._ZN11circles_gpu4scanEmPKjS1_Pj,"",@"SHT_CUDA_INFO"
	.sectionflags	@""
	.align	4


	//----- nvinfo : EIATTR_CUDA_API_VERSION
	.align		4
        /*0000*/ 	.byte	0x04, 0x37
        /*0002*/ 	.short	(.L_147 - .L_146)
.L_146:
        /*0004*/ 	.word	0x00000082


	//----- nvinfo : EIATTR_KPARAM_INFO
	.align		4
.L_147:
        /*0008*/ 	.byte	0x04, 0x17
        /*000a*/ 	.short	(.L_149 - .L_148)
.L_148:
        /*000c*/ 	.word	0x00000000
        /*0010*/ 	.short	0x0003
        /*0012*/ 	.short	0x0018
        /*0014*/ 	.byte	0x00, 0xf5, 0x21, 0x00


	//----- nvinfo : EIATTR_KPARAM_INFO
	.align		4
.L_149:
        /*0018*/ 	.byte	0x04, 0x17
        /*001a*/ 	.short	(.L_151 - .L_150)
.L_150:
        /*001c*/ 	.word	0x00000000
        /*0020*/ 	.short	0x0002
        /*0022*/ 	.short	0x0010
        /*0024*/ 	.byte	0x00, 0xf5, 0x21, 0x00


	//----- nvinfo : EIATTR_KPARAM_INFO
	.align		4
.L_151:
        /*0028*/ 	.byte	0x04, 0x17
        /*002a*/ 	.short	(.L_153 - .L_152)
.L_152:
        /*002c*/ 	.word	0x00000000
        /*0030*/ 	.short	0x0001
        /*0032*/ 	.short	0x0008
        /*0034*/ 	.byte	0x00, 0xf5, 0x21, 0x00


	//----- nvinfo : EIATTR_KPARAM_INFO
	.align		4
.L_153:
        /*0038*/ 	.byte	0x04, 0x17
        /*003a*/ 	.short	(.L_155 - .L_154)
.L_154:
        /*003c*/ 	.word	0x00000000
        /*0040*/ 	.short	0x0000
        /*0042*/ 	.short	0x0000
        /*0044*/ 	.byte	0x00, 0xf0, 0x21, 0x00


	//----- nvinfo : EIATTR_SPARSE_MMA_MASK
	.align		4
.L_155:
        /*0048*/ 	.byte	0x03, 0x50
        /*004a*/ 	.short	0x0000


	//----- nvinfo : EIATTR_MAXREG_COUNT
	.align		4
        /*004c*/ 	.byte	0x03, 0x1b
        /*004e*/ 	.short	0x00ff


	//----- nvinfo : EIATTR_NUM_BARRIERS
	.align		4
        /*0050*/ 	.byte	0x02, 0x4c
        /*0052*/ 	.byte	0x01
	.zero		1


	//----- nvinfo : EIATTR_MERCURY_ISA_VERSION
	.align		4
        /*0054*/ 	.byte	0x03, 0x5f
        /*0056*/ 	.short	0x0101


	//----- nvinfo : EIATTR_VRC_CTA_INIT_COUNT
	.align		4
        /*0058*/ 	.byte	0x02, 0x4a
	.zero		1
	.zero		1


	//----- nvinfo : EIATTR_EXIT_INSTR_OFFSETS
	.align		4
        /*005c*/ 	.byte	0x04, 0x1c
        /*005e*/ 	.short	(.L_157 - .L_156)


	//   ....[0]....
.L_156:
        /*0060*/ 	.word	0x00000690


	//   ....[1]....
        /*0064*/ 	.word	0x00000700


	//----- nvinfo : EIATTR_CBANK_PARAM_SIZE
	.align		4
.L_157:
        /*0068*/ 	.byte	0x03, 0x19
        /*006a*/ 	.short	0x0020


	//----- nvinfo : EIATTR_PARAM_CBANK
	.align		4
        /*006c*/ 	.byte	0x04, 0x0a
        /*006e*/ 	.short	(.L_159 - .L_158)
	.align		4
.L_158:
        /*0070*/ 	.word	index@(.nv.constant0._ZN11circles_gpu4scanEmPKjS1_Pj)
        /*0074*/ 	.short	0x0380
        /*0076*/ 	.short	0x0020


	//----- nvinfo : EIATTR_SW_WAR
	.align		4
.L_159:
        /*0078*/ 	.byte	0x04, 0x36
        /*007a*/ 	.short	(.L_161 - .L_160)
.L_160:
        /*007c*/ 	.word	0x00000008
.L_161:


//--------------------- .nv.info._ZN11circles_gpu10scan_blockEmPKjPj --------------------------
	.section	.nv.info._ZN11circles_gpu10scan_blockEmPKjPj,"",@"SHT_CUDA_INFO"
	.sectionflags	@""
	.align	4


	//----- nvinfo : EIATTR_CUDA_API_VERSION
	.align		4
        /*0000*/ 	.byte	0x04, 0x37
        /*0002*/ 	.short	(.L_163 - .L_162)
.L_162:
        /*0004*/ 	.word	0x00000082


	//----- nvinfo : EIATTR_KPARAM_INFO
	.align		4
.L_163:
        /*0008*/ 	.byte	0x04, 0x17
        /*000a*/ 	.short	(.L_165 - .L_164)
.L_164:
        /*000c*/ 	.word	0x00000000
        /*0010*/ 	.short	0x0002
        /*0012*/ 	.short	0x0010
        /*0014*/ 	.byte	0x00, 0xf5, 0x21, 0x00


	//----- nvinfo : EIATTR_KPARAM_INFO
	.align		4
.L_165:
        /*0018*/ 	.byte	0x04, 0x17
        /*001a*/ 	.short	(.L_167 - .L_166)
.L_166:
        /*001c*/ 	.word	0x00000000
        /*0020*/ 	.short	0x0001
        /*0022*/ 	.short	0x0008
        /*0024*/ 	.byte	0x00, 0xf5, 0x21, 0x00


	//----- nvinfo : EIATTR_KPARAM_INFO
	.align		4
.L_167:
        /*0028*/ 	.byte	0x04, 0x17
        /*002a*/ 	.short	(.L_169 - .L_168)
.L_168:
        /*002c*/ 	.word	0x00000000
        /*0030*/ 	.short	0x0000
        /*0032*/ 	.short	0x0000
        /*0034*/ 	.byte	0x00, 0xf0, 0x21, 0x00


	//----- nvinfo : EIATTR_SPARSE_MMA_MASK
	.align		4
.L_169:
        /*0038*/ 	.byte	0x03, 0x50
        /*003a*/ 	.short	0x0000


	//----- nvinfo : EIATTR_MAXREG_COUNT
	.align		4
        /*003c*/ 	.byte	0x03, 0x1b
        /*003e*/ 	.short	0x00ff


	//----- nvinfo : EIATTR_NUM_BARRIERS
	.align		4
        /*0040*/ 	.byte	0x02, 0x4c
        /*0042*/ 	.byte	0x01
	.zero		1


	//----- nvinfo : EIATTR_MERCURY_ISA_VERSION
	.align		4
        /*0044*/ 	.byte	0x03, 0x5f
        /*0046*/ 	.short	0x0101


	//----- nvinfo : EIATTR_COOP_GROUP_MASK_REGIDS
	.align		4
        /*0048*/ 	.byte	0x04, 0x29
        /*004a*/ 	.short	(.L_171 - .L_170)


	//   ....[0]....
.L_170:
        /*004c*/ 	.word	0xffffffff


	//   ....[1]....
        /*0050*/ 	.word	0xffffffff


	//   ....[2]....
        /*0054*/ 	.word	0xffffffff


	//   ....[3]....
        /*0058*/ 	.word	0xffffffff


	//   ....[4]....
        /*005c*/ 	.word	0xffffffff


	//   ....[5]....
        /*0060*/ 	.word	0xffffffff


	//   ....[6]....
        /*0064*/ 	.word	0xffffffff


	//   ....[7]....
        /*0068*/ 	.word	0xffffffff


	//   ....[8]....
        /*006c*/ 	.word	0xffffffff


	//   ....[9]....
        /*0070*/ 	.word	0xffffffff


	//   ....[10]....
        /*0074*/ 	.word	0x0500000b


	//   ....[11]....
        /*0078*/ 	.word	0x0500000b


	//   ....[12]....
        /*007c*/ 	.word	0x0500000b


	//   ....[13]....
        /*0080*/ 	.word	0x0500000b


	//   ....[14]....
        /*0084*/ 	.word	0x0500000b


	//----- nvinfo : EIATTR_COOP_GROUP_INSTR_OFFSETS
	.align		4
.L_171:
        /*0088*/ 	.byte	0x04, 0x28
        /*008a*/ 	.short	(.L_173 - .L_172)


	//   ....[0]....
.L_172:
        /*008c*/ 	.word	0x000000e0


	//   ....[1]....
        /*0090*/ 	.word	0x00000120


	//   ....[2]....
        /*0094*/ 	.word	0x00000150


	//   ....[3]....
        /*0098*/ 	.word	0x00000180


	//   ....[4]....
        /*009c*/ 	.word	0x000001c0


	//   ....[5]....
        /*00a0*/ 	.word	0x00000290


	//   ....[6]....
        /*00a4*/ 	.word	0x000002c0


	//   ....[7]....
        /*00a8*/ 	.word	0x000002f0


	//   ....[8]....
        /*00ac*/ 	.word	0x00000320


	//   ....[9]....
        /*00b0*/ 	.word	0x00000350


	//   ....[10]....
        /*00b4*/ 	.word	0x00000480


	//   ....[11]....
        /*00b8*/ 	.word	0x00000500


	//   ....[12]....
        /*00bc*/ 	.word	0x00000580


	//   ....[13]....
        /*00c0*/ 	.word	0x00000600


	//   ....[14]....
        /*00c4*/ 	.word	0x00000670


	//----- nvinfo : EIATTR_VRC_CTA_INIT_COUNT
	.align		4
.L_173:
        /*00c8*/ 	.byte	0x02, 0x4a
	.zero		1
	.zero		1


	//----- nvinfo : EIATTR_EXIT_INSTR_OFFSETS
	.align		4
        /*00cc*/ 	.byte	0x04, 0x1c
        /*00ce*/ 	.short	(.L_175 - .L_174)


	//   ....[0]....
.L_174:
        /*00d0*/ 	.word	0x00000420


	//----- nvinfo : EIATTR_CRS_STACK_SIZE
	.align		4
.L_175:
        /*00d4*/ 	.byte	0x04, 0x1e
        /*00d6*/ 	.short	(.L_177 - .L_176)
.L_176:
        /*00d8*/ 	.word	0x00000000


	//----- nvinfo : EIATTR_CBANK_PARAM_SIZE
	.align		4
.L_177:
        /*00dc*/ 	.byte	0x03, 0x19
        /*00de*/ 	.short	0x0018


	//----- nvinfo : EIATTR_PARAM_CBANK
	.align		4
        /*00e0*/ 	.byte	0x04, 0x0a
        /*00e2*/ 	.short	(.L_179 - .L_178)
	.align		4
.L_178:
        /*00e4*/ 	.word	index@(.nv.constant0._ZN11circles_gpu10scan_blockEmPKjPj)
        /*00e8*/ 	.short	0x0380
        /*00ea*/ 	.short	0x0018


	//----- nvinfo : EIATTR_SW_WAR
	.align		4
.L_179:
        /*00ec*/ 	.byte	0x04, 0x36
        /*00ee*/ 	.short	(.L_181 - .L_180)
.L_180:
        /*00f0*/ 	.word	0x00000008
.L_181:


//--------------------- .nv.info._ZN11circles_gpu6reduceEmPKjPj --------------------------
	.section	.nv.info._ZN11circles_gpu6reduceEmPKjPj,"",@"SHT_CUDA_INFO"
	.sectionflags	@""
	.align	4


	//----- nvinfo : EIATTR_CUDA_API_VERSION
	.align		4
        /*0000*/ 	.byte	0x04, 0x37
        /*0002*/ 	.short	(.L_183 - .L_182)
.L_182:
        /*0004*/ 	.word	0x00000082


	//----- nvinfo : EIATTR_KPARAM_INFO
	.align		4
.L_183:
        /*0008*/ 	.byte	0x04, 0x17
        /*000a*/ 	.short	(.L_185 - .L_184)
.L_184:
        /*000c*/ 	.word	0x00000000
        /*0010*/ 	.short	0x0002
        /*0012*/ 	.short	0x0010
        /*0014*/ 	.byte	0x00, 0xf5, 0x21, 0x00


	//----- nvinfo : EIATTR_KPARAM_INFO
	.align		4
.L_185:
        /*0018*/ 	.byte	0x04, 0x17
        /*001a*/ 	.short	(.L_187 - .L_186)
.L_186:
        /*001c*/ 	.word	0x00000000
        /*0020*/ 	.short	0x0001
        /*0022*/ 	.short	0x0008
        /*0024*/ 	.byte	0x00, 0xf5, 0x21, 0x00


	//----- nvinfo : EIATTR_KPARAM_INFO
	.align		4
.L_187:
        /*0028*/ 	.byte	0x04, 0x17
        /*002a*/ 	.short	(.L_189 - .L_188)
.L_188:
        /*002c*/ 	.word	0x00000000
        /*0030*/ 	.short	0x0000
        /*0032*/ 	.short	0x0000
        /*0034*/ 	.byte	0x00, 0xf0, 0x21, 0x00


	//----- nvinfo : EIATTR_SPARSE_MMA_MASK
	.align		4
.L_189:
        /*0038*/ 	.byte	0x03, 0x50
        /*003a*/ 	.short	0x0000


	//----- nvinfo : EIATTR_MAXREG_COUNT
	.align		4
        /*003c*/ 	.byte	0x03, 0x1b
        /*003e*/ 	.short	0x00ff


	//----- nvinfo : EIATTR_NUM_BARRIERS
	.align		4
        /*0040*/ 	.byte	0x02, 0x4c
        /*0042*/ 	.byte	0x01
	.zero		1


	//----- nvinfo : EIATTR_MERCURY_ISA_VERSION
	.align		4
        /*0044*/ 	.byte	0x03, 0x5f
        /*0046*/ 	.short	0x0101


	//----- nvinfo : EIATTR_VRC_CTA_INIT_COUNT
	.align		4
        /*0048*/ 	.byte	0x02, 0x4a
	.zero		1
	.zero		1


	//----- nvinfo : EIATTR_EXIT_INSTR_OFFSETS
	.align		4
        /*004c*/ 	.byte	0x04, 0x1c
        /*004e*/ 	.short	(.L_191 - .L_190)


	//   ....[0]....
.L_190:
        /*0050*/ 	.word	0x000006e0


	//----- nvinfo : EIATTR_CBANK_PARAM_SIZE
	.align		4
.L_191:
        /*0054*/ 	.byte	0x03, 0x19
        /*0056*/ 	.short	0x0018


	//----- nvinfo : EIATTR_PARAM_CBANK
	.align		4
        /*0058*/ 	.byte	0x04, 0x0a
        /*005a*/ 	.short	(.L_193 - .L_192)
	.align		4
.L_192:
        /*005c*/ 	.word	index@(.nv.constant0._ZN11circles_gpu6reduceEmPKjPj)
        /*0060*/ 	.short	0x0380
        /*0062*/ 	.short	0x0018


	//----- nvinfo : EIATTR_SW_WAR
	.align		4
.L_193:
        /*0064*/ 	.byte	0x04, 0x36
        /*0066*/ 	.short	(.L_195 - .L_194)
.L_194:
        /*0068*/ 	.word	0x00000008
.L_195:


//--------------------- .nv.info._ZN11circles_gpu12reduce_uint8EmPKhPj --------------------------
	.section	.nv.info._ZN11circles_gpu12reduce_uint8EmPKhPj,"",@"SHT_CUDA_INFO"
	.sectionflags	@""
	.align	4


	//----- nvinfo : EIATTR_CUDA_API_VERSION
	.align		4
        /*0000*/ 	.byte	0x04, 0x37
        /*0002*/ 	.short	(.L_197 - .L_196)
.L_196:
        /*0004*/ 	.word	0x00000082


	//----- nvinfo : EIATTR_KPARAM_INFO
	.align		4
.L_197:
        /*0008*/ 	.byte	0x04, 0x17
        /*000a*/ 	.short	(.L_199 - .L_198)
.L_198:
        /*000c*/ 	.word	0x00000000
        /*0010*/ 	.short	0x0002
        /*0012*/ 	.short	0x0010
        /*0014*/ 	.byte	0x00, 0xf5, 0x21, 0x00


	//----- nvinfo : EIATTR_KPARAM_INFO
	.align		4
.L_199:
        /*0018*/ 	.byte	0x04, 0x17
        /*001a*/ 	.short	(.L_201 - .L_200)
.L_200:
        /*001c*/ 	.word	0x00000000
        /*0020*/ 	.short	0x0001
        /*0022*/ 	.short	0x0008
        /*0024*/ 	.byte	0x00, 0xf5, 0x21, 0x00


	//----- nvinfo : EIATTR_KPARAM_INFO
	.align		4
.L_201:
        /*0028*/ 	.byte	0x04, 0x17
        /*002a*/ 	.short	(.L_203 - .L_202)
.L_202:
        /*002c*/ 	.word	0x00000000
        /*0030*/ 	.short	0x0000
        /*0032*/ 	.short	0x0000
        /*0034*/ 	.byte	0x00, 0xf0, 0x21, 0x00


	//----- nvinfo : EIATTR_SPARSE_MMA_MASK
	.align		4
.L_203:
        /*0038*/ 	.byte	0x03, 0x50
        /*003a*/ 	.short	0x0000


	//----- nvinfo : EIATTR_MAXREG_COUNT
	.align		4
        /*003c*/ 	.byte	0x03, 0x1b
        /*003e*/ 	.short	0x00ff


	//----- nvinfo : EIATTR_NUM_BARRIERS
	.align		4
        /*0040*/ 	.byte	0x02, 0x4c
        /*0042*/ 	.byte	0x01
	.zero		1


	//----- nvinfo : EIATTR_MERCURY_ISA_VERSION
	.align		4
        /*0044*/ 	.byte	0x03, 0x5f
        /*0046*/ 	.short	0x0101


	//----- nvinfo : EIATTR_VRC_CTA_INIT_COUNT
	.align		4
        /*0048*/ 	.byte	0x02, 0x4a
	.zero		1
	.zero		1


	//----- nvinfo : EIATTR_EXIT_INSTR_OFFSETS
	.align		4
        /*004c*/ 	.byte	0x04, 0x1c
        /*004e*/ 	.short	(.L_205 - .L_204)


	//   ....[0]....
.L_204:
        /*0050*/ 	.word	0x000006e0


	//----- nvinfo : EIATTR_CBANK_PARAM_SIZE
	.align		4
.L_205:
        /*0054*/ 	.byte	0x03, 0x19
        /*0056*/ 	.short	0x0018


	//----- nvinfo : EIATTR_PARAM_CBANK
	.align		4
        /*0058*/ 	.byte	0x04, 0x0a
        /*005a*/ 	.short	(.L_207 - .L_206)
	.align		4
.L_206:
        /*005c*/ 	.word	index@(.nv.constant0._ZN11circles_gpu12reduce_uint8EmPKhPj)
        /*0060*/ 	.short	0x0380
        /*0062*/ 	.short	0x0018


	//----- nvinfo : EIATTR_SW_WAR
	.align		4
.L_207:
        /*0064*/ 	.byte	0x04, 0x36
        /*0066*/ 	.short	(.L_209 - .L_208)
.L_208:
        /*0068*/ 	.word	0x00000008
.L_209:


//--------------------- .nv.callgraph             --------------------------
	.section	.nv.callgraph,"",@"SHT_CUDA_CALLGRAPH"
	.align	4
	.sectionentsize	8
	.align		4
        /*0000*/ 	.word	0x00000000
	.align		4
        /*0004*/ 	.word	0xffffffff
	.align		4
        /*0008*/ 	.word	0x00000000
	.align		4
        /*000c*/ 	.word	0xfffffffe
	.align		4
        /*0010*/ 	.word	0x00000000
	.align		4
        /*0014*/ 	.word	0xfffffffd
	.align		4
        /*0018*/ 	.word	0x00000000
	.align		4
        /*001c*/ 	.word	0xfffffffc


//--------------------- .text._ZN11circles_gpu13render_pixelsEPjjiiiPKfS2_S2_S2_S2_S2_S2_PfS3_S3_S0_ --------------------------
	.section	.text._ZN11circles_gpu13render_pixelsEPjjiiiPKfS2_S2_S2_S2_S2_S2_PfS3_S3_S0_,"ax",@progbits
	.align	128
        .global         _ZN11circles_gpu13render_pixelsEPjjiiiPKfS2_S2_S2_S2_S2_S2_PfS3_S3_S0_
        .type           _ZN11circles_gpu13render_pixelsEPjjiiiPKfS2_S2_S2_S2_S2_S2_PfS3_S3_S0_,@function
        .size           _ZN11circles_gpu13render_pixelsEPjjiiiPKfS2_S2_S2_S2_S2_S2_PfS3_S3_S0_,(.L_x_41 - _ZN11circles_gpu13render_pixelsEPjjiiiPKfS2_S2_S2_S2_S2_S2_PfS3_S3_S0_)
        .other          _ZN11circles_gpu13render_pixelsEPjjiiiPKfS2_S2_S2_S2_S2_S2_PfS3_S3_S0_,@"STO_CUDA_ENTRY STV_DEFAULT"
_ZN11circles_gpu13render_pixelsEPjjiiiPKfS2_S2_S2_S2_S2_S2_PfS3_S3_S0_:
.text._ZN11circles_gpu13render_pixelsEPjjiiiPKfS2_S2_S2_S2_S2_S2_PfS3_S3_S0_:
[----:B------:R-:W-:Y:S08]  /*0000*/  LDC R1, c[0x0][0x37c] ;  /* 0x0000df00ff017b82 */ /* 0x000ff00000000800 */
[----:B------:R-:W-:Y:S01]  /*0010*/  S2UR UR7, SR_CTAID.Y ;  /* 0x00000000000779c3 */ /* 0x000fe20000002600 */
[----:B------:R-:W0:Y:S01]  /*0020*/  LDCU UR6, c[0x0][0x370] ;  /* 0x00006e00ff0677ac */ /* 0x000e220008000800 */
[----:B------:R-:W1:Y:S06]  /*0030*/  LDCU.64 UR4, c[0x0][0x380] ;  /* 0x00007000ff0477ac */ /* 0x000e6c0008000a00 */
[----:B------:R-:W0:Y:S01]  /*0040*/  S2UR UR8, SR_CTAID.X ;  /* 0x00000000000879c3 */ /* 0x000e220000002500 */
[----:B------:R-:W2:Y:S01]  /*0050*/  LDCU.64 UR14, c[0x0][0x358] ;  /* 0x00006b00ff0e77ac */ /* 0x000ea20008000a00 */
[----:B0-----:R-:W-:-:S04]  /*0060*/  UIMAD UR6, UR7, UR6, UR8 ;  /* 0x00000006070672a4 */ /* 0x001fc8000f8e0208 */
[----:B-1----:R-:W-:-:S06]  /*0070*/  UIMAD.WIDE UR4, UR6, 0x4, UR4 ;  /* 0x00000004060478a5 */ /* 0x002fcc000f8e0204 */
[----:B------:R-:W-:Y:S02]  /*0080*/  MOV R2, UR4 ;  /* 0x0000000400027c02 */ /* 0x000fe40008000f00 */
[----:B------:R-:W-:-:S05]  /*0090*/  MOV R3, UR5 ;  /* 0x0000000500037c02 */ /* 0x000fca0008000f00 */
[----:B--2---:R-:W2:Y:S01]  /*00a0*/  LDG.E R2, desc[UR14][R2.64] ;  /* 0x0000000e02027981 */ /* 0x004ea2000c1e1900 */
[----:B------:R-:W0:Y:S01]  /*00b0*/  LDCU UR9, c[0x0][0x364] ;  /* 0x00006c80ff0977ac */ /* 0x000e220008000800 */
[----:B------:R-:W-:Y:S01]  /*00c0*/  HFMA2 R45, -RZ, RZ, 1.875, 0 ;  /* 0x3f800000ff2d7431 */ /* 0x000fe200000001ff */
[----:B------:R-:W-:Y:S01]  /*00d0*/  MOV R44, 0x3f800000 ;  /* 0x3f800000002c7802 */ /* 0x000fe20000000f00 */
[----:B------:R-:W1:Y:S01]  /*00e0*/  S2R R32, SR_TID.Y ;  /* 0x0000000000207919 */ /* 0x000e620000002200 */
[----:B------:R-:W3:Y:S01]  /*00f0*/  LDCU UR10, c[0x0][0x360] ;  /* 0x00006c00ff0a77ac */ /* 0x000ee20008000800 */
[----:B------:R-:W-:Y:S01]  /*0100*/  HFMA2 R43, -RZ, RZ, 1.875, 0 ;  /* 0x3f800000ff2b7431 */ /* 0x000fe200000001ff */
[----:B------:R-:W-:Y:S01]  /*0110*/  MOV R42, 0x3f800000 ;  /* 0x3f800000002a7802 */ /* 0x000fe20000000f00 */
[----:B------:R-:W4:Y:S01]  /*0120*/  S2R R5, SR_TID.X ;  /* 0x0000000000057919 */ /* 0x000f220000002100 */
[----:B------:R-:W-:Y:S01]  /*0130*/  HFMA2 R41, -RZ, RZ, 1.875, 0 ;  /* 0x3f800000ff297431 */ /* 0x000fe200000001ff */
[----:B------:R-:W-:Y:S01]  /*0140*/  MOV R40, 0x3f800000 ;  /* 0x3f80000000287802 */ /* 0x000fe20000000f00 */
[----:B------:R-:W-:Y:S01]  /*0150*/  HFMA2 R39, -RZ, RZ, 1.875, 0 ;  /* 0x3f800000ff277431 */ /* 0x000fe200000001ff */
[----:B------:R-:W-:Y:S01]  /*0160*/  MOV R38, 0x3f800000 ;  /* 0x3f80000000267802 */ /* 0x000fe20000000f00 */
[----:B------:R-:W-:Y:S01]  /*0170*/  HFMA2 R37, -RZ, RZ, 1.875, 0 ;  /* 0x3f800000ff257431 */ /* 0x000fe200000001ff */
[----:B------:R-:W-:Y:S01]  /*0180*/  MOV R36, 0x3f800000 ;  /* 0x3f80000000247802 */ /* 0x000fe20000000f00 */
[----:B------:R-:W-:Y:S01]  /*0190*/  HFMA2 R35, -RZ, RZ, 1.875, 0 ;  /* 0x3f800000ff237431 */ /* 0x000fe200000001ff */
[----:B------:R-:W-:Y:S01]  /*01a0*/  MOV R34, 0x3f800000 ;  /* 0x3f80000000227802 */ /* 0x000fe20000000f00 */
[----:B0-----:R-:W-:-:S02]  /*01b0*/  UIMAD UR4, UR7, UR9, URZ ;  /* 0x00000009070472a4 */ /* 0x001fc4000f8e02ff */
[----:B---3--:R-:W-:-:S04]  /*01c0*/  UIMAD UR5, UR8, UR10, URZ ;  /* 0x0000000a080572a4 */ /* 0x008fc8000f8e02ff */
[----:B------:R-:W-:Y:S02]  /*01d0*/  MOV R47, UR4 ;  /* 0x00000004002f7c02 */ /* 0x000fe40008000f00 */
[----:B------:R-:W-:Y:S02]  /*01e0*/  MOV R46, UR5 ;  /* 0x00000005002e7c02 */ /* 0x000fe40008000f00 */
[----:B-1----:R-:W-:Y:S02]  /*01f0*/  LEA R47, R47, R32, 0x1 ;  /* 0x000000202f2f7211 */ /* 0x002fe400078e08ff */
[----:B----4-:R-:W-:Y:S02]  /*0200*/  LEA R46, R46, R5, 0x1 ;  /* 0x000000052e2e7211 */ /* 0x010fe400078e08ff */
[----:B--2---:R-:W-:-:S13]  /*0210*/  R2UR UR13, R2 ;  /* 0x00000000020d72ca */ /* 0x004fda00000e0000 */
[----:B------:R-:W-:-:S09]  /*0220*/  UISETP.NE.AND UP0, UPT, UR13, URZ, UPT ;  /* 0x000000ff0d00728c */ /* 0x000fd2000bf05270 */
[----:B------:R-:W-:Y:S05]  /*0230*/  BRA.U !UP0, `(.L_x_0) ;  /* 0x0000002508307547 */ /* 0x000fea000b800000 */
[----:B------:R-:W-:Y:S01]  /*0240*/  IADD3 R3, PT, PT, R46, 0x20, RZ ;  /* 0x000000202e037810 */ /* 0x000fe20007ffe0ff */
[----:B------:R-:W-:Y:S01]  /*0250*/  IMAD R32, R32, UR10, R5 ;  /* 0x0000000a20207c24 */ /* 0x000fe2000f8e0205 */
[----:B------:R-:W-:Y:S01]  /*0260*/  IADD3 R0, PT, PT, R47, 0x20, RZ ;  /* 0x000000202f007810 */ /* 0x000fe20007ffe0ff */
[----:B------:R-:W-:Y:S01]  /*0270*/  UIMAD UR7, UR9, UR10, URZ ;  /* 0x0000000a090772a4 */ /* 0x000fe2000f8e02ff */
[----:B------:R-:W-:Y:S01]  /*0280*/  I2FP.F32.U32 R2, R47 ;  /* 0x0000002f00027245 */ /* 0x000fe20000201000 */
[----:B------:R-:W-:Y:S01]  /*0290*/  UIMAD UR8, UR6, 0xabe0, URZ ;  /* 0x0000abe0060878a4 */ /* 0x000fe2000f8e02ff */
[----:B------:R-:W-:Y:S01]  /*02a0*/  I2FP.F32.S32 R33, R46 ;  /* 0x0000002e00217245 */ /* 0x000fe20000201400 */
[----:B------:R-:W-:Y:S01]  /*02b0*/  UMOV UR4, URZ ;  /* 0x000000ff00047c82 */ /* 0x000fe20008000000 */
[----:B------:R-:W-:Y:S01]  /*02c0*/  MOV R45, 0x3f800000 ;  /* 0x3f800000002d7802 */ /* 0x000fe20000000f00 */
[----:B------:R-:W-:Y:S01]  /*02d0*/  UMOV UR5, URZ ;  /* 0x000000ff00057c82 */ /* 0x000fe20008000000 */
[----:B------:R-:W-:-:S02]  /*02e0*/  I2FP.F32.S32 R3, R3 ;  /* 0x0000000300037245 */ /* 0x000fc40000201400 */
[----:B------:R-:W-:-:S07]  /*02f0*/  I2FP.F32.U32 R0, R0 ;  /* 0x0000000000007245 */ /* 0x000fce0000201000 */
.L_x_15:
[----:B0-----:R-:W-:Y:S01]  /*0300*/  IADD3 R4, PT, PT, R32, UR5, RZ ;  /* 0x0000000520047c10 */ /* 0x001fe2000fffe0ff */
[----:B------:R-:W-:Y:S01]  /*0310*/  UIADD3 UR6, UPT, UPT, UR7, UR5, URZ ;  /* 0x0000000507067290 */ /* 0x000fe2000fffe0ff */
[----:B------:R-:W-:Y:S01]  /*0320*/  BSSY.RECONVERGENT B0, `(.L_x_1) ;  /* 0x000002e000007945 */ /* 0x000fe20003800200 */
[----:B------:R-:W-:Y:S01]  /*0330*/  UIMAD UR10, UR7, UR4, URZ ;  /* 0x00000004070a72a4 */ /* 0x000fe2000f8e02ff */
[----:B------:R-:W-:Y:S01]  /*0340*/  ISETP.GE.U32.AND P0, PT, R4, UR13, PT ;  /* 0x0000000d04007c0c */ /* 0x000fe2000bf06070 */
[----:B------:R-:W-:Y:S02]  /*0350*/  UISETP.LT.U32.AND UP0, UPT, UR13, UR6, UPT ;  /* 0x000000060d00728c */ /* 0x000fe4000bf01070 */
[----:B------:R-:W-:Y:S02]  /*0360*/  ULOP3.LUT UR11, URZ, UR10, URZ, 0x33, !UPT ;  /* 0x0000000aff0b7292 */ /* 0x000fe4000f8e33ff */
[----:B------:R-:W-:Y:S01]  /*0370*/  USEL UR9, UR13, UR6, UP0 ;  /* 0x000000060d097287 */ /* 0x000fe20008000000 */
[----:B------:R-:W-:Y:S01]  /*0380*/  UMOV UR12, UR5 ;  /* 0x00000005000c7c82 */ /* 0x000fe20008000000 */
[----:B------:R-:W-:-:S02]  /*0390*/  UMOV UR5, UR6 ;  /* 0x0000000600057c82 */ /* 0x000fc40008000000 */
[----:B------:R-:W-:Y:S02]  /*03a0*/  UIADD3 UR10, UPT, UPT, UR9, -UR10, URZ ;  /* 0x8000000a090a7290 */ /* 0x000fe4000fffe0ff */
[----:B------:R-:W-:Y:S02]  /*03b0*/  UIADD3 UR11, UPT, UPT, UR9, UR11, URZ ;  /* 0x0000000b090b7290 */ /* 0x000fe4000fffe0ff */
[----:B------:R-:W-:Y:S10]  /*03c0*/  @P0 BRA `(.L_x_2) ;  /* 0x00000000008c0947 */ /* 0x000ff40003800000 */
[----:B------:R-:W0:Y:S01]  /*03d0*/  LDCU.64 UR16, c[0x0][0x3e8] ;  /* 0x00007d00ff1077ac */ /* 0x000e220008000a00 */
[----:B------:R-:W-:Y:S01]  /*03e0*/  IADD3 R4, P0, PT, R4, UR8, RZ ;  /* 0x0000000804047c10 */ /* 0x000fe2000ff1e0ff */
[----:B------:R-:W1:Y:S01]  /*03f0*/  LDC.64 R10, c[0x0][0x398] ;  /* 0x0000e600ff0a7b82 */ /* 0x000e620000000a00 */
[----:B------:R-:W-:-:S04]  /*0400*/  MOV R5, UR8 ;  /* 0x0000000800057c02 */ /* 0x000fc80008000f00 */
[----:B------:R-:W-:-:S03]  /*0410*/  LEA.HI.X.SX32 R5, R5, RZ, 0x1, P0 ;  /* 0x000000ff05057211 */ /* 0x000fc600000f0eff */
[----:B------:R-:W2:Y:S01]  /*0420*/  LDC.64 R20, c[0x0][0x3a0] ;  /* 0x0000e800ff147b82 */ /* 0x000ea20000000a00 */
[----:B0-----:R-:W-:-:S07]  /*0430*/  LEA R8, P0, R4, UR16, 0x2 ;  /* 0x0000001004087c11 */ /* 0x001fce000f8010ff */
[----:B------:R-:W0:Y:S01]  /*0440*/  LDC.64 R18, c[0x0][0x3a8] ;  /* 0x0000ea00ff127b82 */ /* 0x000e220000000a00 */
[----:B------:R-:W-:-:S07]  /*0450*/  LEA.HI.X R9, R4, UR17, R5, 0x2, P0 ;  /* 0x0000001104097c11 */ /* 0x000fce00080f1405 */
[----:B------:R-:W3:Y:S01]  /*0460*/  LDC.64 R16, c[0x0][0x3c8] ;  /* 0x0000f200ff107b82 */ /* 0x000ee20000000a00 */
[----:B------:R-:W1:Y:S07]  /*0470*/  LDG.E R9, desc[UR14][R8.64] ;  /* 0x0000000e08097981 */ /* 0x000e6e000c1e1900 */
[----:B------:R-:W4:Y:S08]  /*0480*/  LDC.64 R14, c[0x0][0x3b0] ;  /* 0x0000ec00ff0e7b82 */ /* 0x000f300000000a00 */
[----:B------:R-:W5:Y:S08]  /*0490*/  LDC.64 R12, c[0x0][0x3b8] ;  /* 0x0000ee00ff0c7b82 */ /* 0x000f700000000a00 */
[----:B------:R-:W5:Y:S01]  /*04a0*/  LDC.64 R6, c[0x0][0x3c0] ;  /* 0x0000f000ff067b82 */ /* 0x000f620000000a00 */
[----:B-1----:R-:W-:-:S04]  /*04b0*/  IMAD.WIDE.U32 R10, R9, 0x4, R10 ;  /* 0x00000004090a7825 */ /* 0x002fc800078e000a */
[C---:B--2---:R-:W-:Y:S01]  /*04c0*/  IMAD.WIDE.U32 R20, R9.reuse, 0x4, R20 ;  /* 0x0000000409147825 */ /* 0x044fe200078e0014 */
[----:B------:R1:W2:Y:S03]  /*04d0*/  LDG.E R4, desc[UR14][R10.64] ;  /* 0x0000000e0a047981 */ /* 0x0002a6000c1e1900 */
[C---:B0-----:R-:W-:Y:S01]  /*04e0*/  IMAD.WIDE.U32 R18, R9.reuse, 0x4, R18 ;  /* 0x0000000409127825 */ /* 0x041fe200078e0012 */
[----:B------:R0:W2:Y:S03]  /*04f0*/  LDG.E R5, desc[UR14][R20.64] ;  /* 0x0000000e14057981 */ /* 0x0000a6000c1e1900 */
[----:B---3--:R-:W-:-:S04]  /*0500*/  IMAD.WIDE.U32 R16, R9, 0x4, R16 ;  /* 0x0000000409107825 */ /* 0x008fc800078e0010 */
[----:B----4-:R-:W-:-:S04]  /*0510*/  IMAD.WIDE.U32 R14, R9, 0x4, R14 ;  /* 0x00000004090e7825 */ /* 0x010fc800078e000e */
[C---:B-----5:R-:W-:Y:S01]  /*0520*/  IMAD.WIDE.U32 R12, R9.reuse, 0x4, R12 ;  /* 0x00000004090c7825 */ /* 0x060fe200078e000c */
[----:B------:R-:W3:Y:S03]  /*0530*/  LDG.E R8, desc[UR14][R14.64] ;  /* 0x0000000e0e087981 */ /* 0x000ee6000c1e1900 */
[----:B------:R-:W-:Y:S02]  /*0540*/  IMAD.WIDE.U32 R22, R9, 0x4, R6 ;  /* 0x0000000409167825 */ /* 0x000fe400078e0006 */
[----:B------:R-:W2:Y:S04]  /*0550*/  LDG.E R6, desc[UR14][R18.64] ;  /* 0x0000000e12067981 */ /* 0x000ea8000c1e1900 */
[----:B------:R-:W2:Y:S04]  /*0560*/  LDG.E R7, desc[UR14][R16.64] ;  /* 0x0000000e10077981 */ /* 0x000ea8000c1e1900 */
[----:B------:R-:W3:Y:S04]  /*0570*/  LDG.E R9, desc[UR14][R12.64] ;  /* 0x0000000e0c097981 */ /* 0x000ee8000c1e1900 */
[----:B------:R-:W3:Y:S01]  /*0580*/  LDG.E R10, desc[UR14][R22.64] ;  /* 0x0000000e160a7981 */ /* 0x000ee2000c1e1900 */
[----:B------:R-:W4:Y:S01]  /*0590*/  S2UR UR9, SR_CgaCtaId ;  /* 0x00000000000979c3 */ /* 0x000f220000008800 */
[----:B------:R-:W-:Y:S01]  /*05a0*/  UMOV UR6, 0x400 ;  /* 0x0000040000067882 */ /* 0x000fe20000000000 */
[----:B-1----:R-:W-:Y:S01]  /*05b0*/  HFMA2 R11, -RZ, RZ, 0, 0 ;  /* 0x00000000ff0b7431 */ /* 0x002fe200000001ff */
[----:B----4-:R-:W-:-:S06]  /*05c0*/  ULEA UR6, UR9, UR6, 0x18 ;  /* 0x0000000609067291 */ /* 0x010fcc000f8ec0ff */
[----:B0-----:R-:W-:-:S05]  /*05d0*/  LEA R20, R32, UR6, 0x5 ;  /* 0x0000000620147c11 */ /* 0x001fca000f8e28ff */
[----:B--2---:R0:W-:Y:S04]  /*05e0*/  STS.128 [R20], R4 ;  /* 0x0000000414007388 */ /* 0x0041e80000000c00 */
[----:B---3--:R0:W-:Y:S02]  /*05f0*/  STS.128 [R20+0x10], R8 ;  /* 0x0000100814007388 */ /* 0x0081e40000000c00 */
.L_x_2:
[----:B------:R-:W-:Y:S05]  /*0600*/  BSYNC.RECONVERGENT B0 ;  /* 0x0000000000007941 */ /* 0x000fea0003800200 */
.L_x_1:
[----:B------:R-:W-:Y:S01]  /*0610*/  BAR.SYNC.DEFER_BLOCKING 0x0 ;  /* 0x0000000000007b1d */ /* 0x000fe20000010000 */
[----:B------:R-:W-:-:S04]  /*0620*/  UIADD3 UR6, UPT, UPT, UR13, -UR12, URZ ;  /* 0x8000000c0d067290 */ /* 0x000fc8000fffe0ff */
[----:B------:R-:W-:-:S04]  /*0630*/  UISETP.GT.AND UP0, UPT, UR6, URZ, UPT ;  /* 0x000000ff0600728c */ /* 0x000fc8000bf04270 */
[----:B------:R-:W-:-:S09]  /*0640*/  UISETP.LT.U32.OR UP0, UPT, UR5, UR13, UP0 ;  /* 0x0000000d0500728c */ /* 0x000fd20008701470 */
[----:B------:R-:W-:Y:S05]  /*0650*/  BRA.U !UP0, `(.L_x_3) ;  /* 0x00000011080c7547 */ /* 0x000fea000b800000 */
[----:B------:R-:W-:Y:S01]  /*0660*/  UISETP.GE.U32.AND UP1, UPT, UR11, 0x3, UPT ;  /* 0x000000030b00788c */ /* 0x000fe2000bf26070 */
[----:B------:R-:W-:Y:S01]  /*0670*/  MOV R13, RZ ;  /* 0x000000ff000d7202 */ /* 0x000fe20000000f00 */
[----:B------:R-:W-:-:S07]  /*0680*/  ULOP3.LUT UR16, UR10, 0x3, URZ, 0xc0, !UPT ;  /* 0x000000030a107892 */ /* 0x000fce000f8ec0ff */
[----:B------:R-:W-:Y:S05]  /*0690*/  BRA.U !UP1, `(.L_x_4) ;  /* 0x0000000509247547 */ /* 0x000fea000b800000 */
[----:B------:R-:W1:Y:S01]  /*06a0*/  S2UR UR12, SR_CgaCtaId ;  /* 0x00000000000c79c3 */ /* 0x000e620000008800 */
[----:B------:R-:W-:Y:S01]  /*06b0*/  UMOV UR9, 0x400 ;  /* 0x0000040000097882 */ /* 0x000fe20000000000 */
[----:B------:R-:W-:Y:S02]  /*06c0*/  ULOP3.LUT UR6, UR10, 0xfffffffc, URZ, 0xc0, !UPT ;  /* 0xfffffffc0a067892 */ /* 0x000fe4000f8ec0ff */
[----:B-1----:R-:W-:Y:S02]  /*06d0*/  ULEA UR12, UR12, UR9, 0x18 ;  /* 0x000000090c0c7291 */ /* 0x002fe4000f8ec0ff */
[----:B------:R-:W-:Y:S02]  /*06e0*/  UIADD3 UR9, UPT, UPT, -UR6, URZ, URZ ;  /* 0x000000ff06097290 */ /* 0x000fe4000fffe1ff */
[----:B------:R-:W-:-:S12]  /*06f0*/  UIADD3 UR6, UPT, UPT, UR12, 0x40, URZ ;  /* 0x000000400c067890 */ /* 0x000fd8000fffe0ff */
.L_x_5:
[----:B0-----:R-:W0:Y:S01]  /*0700*/  LDS.128 R4, [UR6+-0x40] ;  /* 0xffffc006ff047984 */ /* 0x001e220008000c00 */
[----:B------:R-:W-:-:S03]  /*0710*/  UIADD3 UR9, UPT, UPT, UR9, 0x4, URZ ;  /* 0x0000000409097890 */ /* 0x000fc6000fffe0ff */
[----:B------:R-:W1:Y:S01]  /*0720*/  LDS.128 R12, [UR6+-0x20] ;  /* 0xffffe006ff0c7984 */ /* 0x000e620008000c00 */
[----:B------:R-:W-:-:S03]  /*0730*/  UISETP.NE.AND UP2, UPT, UR9, URZ, UPT ;  /* 0x000000ff0900728c */ /* 0x000fc6000bf45270 */
[----:B------:R-:W2:Y:S04]  /*0740*/  LDS.128 R16, [UR6] ;  /* 0x00000006ff107984 */ /* 0x000ea80008000c00 */
[----:B------:R-:W3:Y:S01]  /*0750*/  LDS.128 R20, [UR6+0x20] ;  /* 0x00002006ff147984 */ /* 0x000ee20008000c00 */
[----:B0-----:R-:W-:Y:S01]  /*0760*/  FADD R5, R2, -R5 ;  /* 0x8000000502057221 */ /* 0x001fe20000000000 */
[----:B------:R-:W-:Y:S01]  /*0770*/  FADD R4, R33, -R4 ;  /* 0x8000000421047221 */ /* 0x000fe20000000000 */
[----:B------:R-:W-:Y:S02]  /*0780*/  FMUL R6, R6, R6 ;  /* 0x0000000606067220 */ /* 0x000fe40000400000 */
[----:B------:R-:W-:Y:S01]  /*0790*/  FMUL R5, R5, R5 ;  /* 0x0000000505057220 */ /* 0x000fe20000400000 */
[----:B-1----:R-:W-:Y:S01]  /*07a0*/  FADD R13, R2, -R13 ;  /* 0x8000000d020d7221 */ /* 0x002fe20000000000 */
[----:B------:R-:W-:Y:S01]  /*07b0*/  FADD R12, R33, -R12 ;  /* 0x8000000c210c7221 */ /* 0x000fe20000000000 */
[----:B------:R-:W-:Y:S01]  /*07c0*/  FMUL R14, R14, R14 ;  /* 0x0000000e0e0e7220 */ /* 0x000fe20000400000 */
[----:B------:R-:W-:Y:S01]  /*07d0*/  FFMA R5, R4, R4, R5 ;  /* 0x0000000404057223 */ /* 0x000fe20000000005 */
[----:B------:R-:W-:Y:S01]  /*07e0*/  FMUL R13, R13, R13 ;  /* 0x0000000d0d0d7220 */ /* 0x000fe20000400000 */
[----:B--2---:R-:W-:Y:S01]  /*07f0*/  FADD R17, R2, -R17 ;  /* 0x8000001102117221 */ /* 0x004fe20000000000 */
[----:B------:R-:W-:Y:S01]  /*0800*/  FADD R16, R33, -R16 ;  /* 0x8000001021107221 */ /* 0x000fe20000000000 */
[----:B------:R-:W-:Y:S01]  /*0810*/  FMUL R18, R18, R18 ;  /* 0x0000001212127220 */ /* 0x000fe20000400000 */
[----:B------:R-:W-:Y:S01]  /*0820*/  FSETP.GEU.AND P0, PT, R5, R6, PT ;  /* 0x000000060500720b */ /* 0x000fe20003f0e000 */
[----:B------:R-:W-:Y:S01]  /*0830*/  FFMA R13, R12, R12, R13 ;  /* 0x0000000c0c0d7223 */ /* 0x000fe2000000000d */
[----:B------:R-:W-:Y:S01]  /*0840*/  FMUL R17, R17, R17 ;  /* 0x0000001111117220 */ /* 0x000fe20000400000 */
[----:B---3--:R-:W-:Y:S01]  /*0850*/  FADD R21, R2, -R21 ;  /* 0x8000001502157221 */ /* 0x008fe20000000000 */
[----:B------:R-:W-:Y:S01]  /*0860*/  FADD R20, R33, -R20 ;  /* 0x8000001421147221 */ /* 0x000fe20000000000 */
[----:B------:R-:W-:Y:S01]  /*0870*/  FMUL R22, R22, R22 ;  /* 0x0000001616167220 */ /* 0x000fe20000400000 */
[----:B------:R-:W-:Y:S01]  /*0880*/  FSETP.GEU.AND P1, PT, R13, R14, PT ;  /* 0x0000000e0d00720b */ /* 0x000fe20003f2e000 */
[----:B------:R-:W-:Y:S01]  /*0890*/  FFMA R17, R16, R16, R17 ;  /* 0x0000001010117223 */ /* 0x000fe20000000011 */
[----:B------:R-:W-:-:S04]  /*08a0*/  FMUL R21, R21, R21 ;  /* 0x0000001515157220 */ /* 0x000fc80000400000 */
[----:B------:R-:W-:Y:S01]  /*08b0*/  FSETP.GEU.AND P2, PT, R17, R18, PT ;  /* 0x000000121100720b */ /* 0x000fe20003f4e000 */
[----:B------:R-:W0:Y:S01]  /*08c0*/  @!P0 LDS.128 R8, [UR6+-0x30] ;  /* 0xffffd006ff088984 */ /* 0x000e220008000c00 */
[----:B------:R-:W-:Y:S01]  /*08d0*/  @!P0 FADD R5, -R7, 1 ;  /* 0x3f80000007058421 */ /* 0x000fe20000000100 */
[----:B------:R-:W-:-:S03]  /*08e0*/  FFMA R21, R20, R20, R21 ;  /* 0x0000001414157223 */ /* 0x000fc60000000015 */
[----:B------:R-:W-:Y:S01]  /*08f0*/  @!P0 FMUL R4, R42, R5 ;  /* 0x000000052a048220 */ /* 0x000fe20000400000 */
[----:B------:R-:W1:Y:S01]  /*0900*/  @!P1 LDS.128 R24, [UR6+-0x10] ;  /* 0xfffff006ff189984 */ /* 0x000e620008000c00 */
[----:B------:R-:W-:-:S05]  /*0910*/  FSETP.GEU.AND P3, PT, R21, R22, PT ;  /* 0x000000161500720b */ /* 0x000fca0003f6e000 */
[----:B------:R-:W2:Y:S01]  /*0920*/  @!P2 LDS.128 R28, [UR6+0x10] ;  /* 0x00001006ff1ca984 */ /* 0x000ea20008000c00 */
[----:B0-----:R-:W-:Y:S01]  /*0930*/  @!P0 FFMA R42, R7, R8, R4 ;  /* 0x00000008072a8223 */ /* 0x001fe20000000004 */
[----:B------:R-:W-:Y:S01]  /*0940*/  @!P0 FMUL R4, R38, R5 ;  /* 0x0000000526048220 */ /* 0x000fe20000400000 */
[----:B------:R-:W-:-:S03]  /*0950*/  @!P2 FADD R11, -R19, 1 ;  /* 0x3f800000130ba421 */ /* 0x000fc60000000100 */
[----:B------:R-:W-:Y:S01]  /*0960*/  @!P0 FFMA R38, R7, R9, R4 ;  /* 0x0000000907268223 */ /* 0x000fe20000000004 */
[----:B------:R-:W-:Y:S01]  /*0970*/  @!P0 FMUL R4, R34, R5 ;  /* 0x0000000522048220 */ /* 0x000fe20000400000 */
[----:B------:R-:W-:-:S03]  /*0980*/  @!P1 FADD R9, -R15, 1 ;  /* 0x3f8000000f099421 */ /* 0x000fc60000000100 */
[----:B------:R-:W-:Y:S01]  /*0990*/  @!P0 FFMA R34, R7, R10, R4 ;  /* 0x0000000a07228223 */ /* 0x000fe20000000004 */
[-C--:B------:R-:W-:Y:S01]  /*09a0*/  @!P1 FMUL R8, R42, R9.reuse ;  /* 0x000000092a089220 */ /* 0x080fe20000400000 */
[----:B------:R-:W0:Y:S01]  /*09b0*/  @!P3 LDS.128 R4, [UR6+0x30] ;  /* 0x00003006ff04b984 */ /* 0x000e220008000c00 */
[----:B------:R-:W-:Y:S02]  /*09c0*/  UIADD3 UR6, UPT, UPT, UR6, 0x80, URZ ;  /* 0x0000008006067890 */ /* 0x000fe4000fffe0ff */
[----:B-1----:R-:W-:Y:S01]  /*09d0*/  @!P1 FFMA R42, R15, R24, R8 ;  /* 0x000000180f2a9223 */ /* 0x002fe20000000008 */
[----:B------:R-:W-:-:S03]  /*09e0*/  @!P1 FMUL R8, R38, R9 ;  /* 0x0000000926089220 */ /* 0x000fc60000400000 */
[----:B------:R-:W-:Y:S01]  /*09f0*/  @!P2 FMUL R10, R42, R11 ;  /* 0x0000000b2a0aa220 */ /* 0x000fe20000400000 */
[----:B------:R-:W-:Y:S01]  /*0a00*/  @!P1 FFMA R38, R15, R25, R8 ;  /* 0x000000190f269223 */ /* 0x000fe20000000008 */
[----:B------:R-:W-:Y:S01]  /*0a10*/  @!P1 FMUL R8, R34, R9 ;  /* 0x0000000922089220 */ /* 0x000fe20000400000 */
[----:B------:R-:W-:Y:S01]  /*0a20*/  @!P3 FADD R9, -R23, 1 ;  /* 0x3f8000001709b421 */ /* 0x000fe20000000100 */
[----:B--2---:R-:W-:Y:S02]  /*0a30*/  @!P2 FFMA R42, R19, R28, R10 ;  /* 0x0000001c132aa223 */ /* 0x004fe4000000000a */
[----:B------:R-:W-:Y:S01]  /*0a40*/  @!P1 FFMA R34, R15, R26, R8 ;  /* 0x0000001a0f229223 */ /* 0x000fe20000000008 */
[----:B------:R-:W-:-:S03]  /*0a50*/  @!P2 FMUL R8, R38, R11 ;  /* 0x0000000b2608a220 */ /* 0x000fc60000400000 */
[----:B------:R-:W-:Y:S01]  /*0a60*/  @!P2 FMUL R11, R34, R11 ;  /* 0x0000000b220ba220 */ /* 0x000fe20000400000 */
[C---:B------:R-:W-:Y:S01]  /*0a70*/  @!P2 FFMA R38, R19.reuse, R29, R8 ;  /* 0x0000001d1326a223 */ /* 0x040fe20000000008 */
[-C--:B------:R-:W-:Y:S02]  /*0a80*/  @!P3 FMUL R8, R42, R9.reuse ;  /* 0x000000092a08b220 */ /* 0x080fe40000400000 */
[----:B------:R-:W-:Y:S01]  /*0a90*/  @!P2 FFMA R34, R19, R30, R11 ;  /* 0x0000001e1322a223 */ /* 0x000fe2000000000b */
[----:B------:R-:W-:-:S03]  /*0aa0*/  @!P3 FMUL R10, R38, R9 ;  /* 0x00000009260ab220 */ /* 0x000fc60000400000 */
[----:B------:R-:W-:Y:S01]  /*0ab0*/  @!P3 FMUL R9, R34, R9 ;  /* 0x000000092209b220 */ /* 0x000fe20000400000 */
[C---:B0-----:R-:W-:Y:S01]  /*0ac0*/  @!P3 FFMA R42, R23.reuse, R4, R8 ;  /* 0x00000004172ab223 */ /* 0x041fe20000000008 */
[C---:B------:R-:W-:Y:S02]  /*0ad0*/  @!P3 FFMA R38, R23.reuse, R5, R10 ;  /* 0x000000051726b223 */ /* 0x040fe4000000000a */
[----:B------:R-:W-:Y:S01]  /*0ae0*/  @!P3 FFMA R34, R23, R6, R9 ;  /* 0x000000061722b223 */ /* 0x000fe20000000009 */
[----:B------:R-:W-:Y:S06]  /*0af0*/  BRA.U UP2, `(.L_x_5) ;  /* 0xfffffffd02007547 */ /* 0x000fec000b83ffff */
[----:B------:R-:W-:-:S04]  /*0b00*/  USHF.L.U32 UR6, UR10, 0x5, URZ ;  /* 0x000000050a067899 */ /* 0x000fc800080006ff */
[----:B------:R-:W-:-:S06]  /*0b10*/  ULOP3.LUT UR6, UR6, 0xffffff80, URZ, 0xc0, !UPT ;  /* 0xffffff8006067892 */ /* 0x000fcc000f8ec0ff */
[----:B------:R-:W-:-:S07]  /*0b20*/  MOV R13, UR6 ;  /* 0x00000006000d7c02 */ /* 0x000fce0008000f00 */
.L_x_4:
[----:B------:R-:W-:-:S09]  /*0b30*/  UISETP.NE.AND UP2, UPT, UR16, URZ, UPT ;  /* 0x000000ff1000728c */ /* 0x000fd2000bf45270 */
[----:B------:R-:W-:Y:S05]  /*0b40*/  BRA.U !UP2, `(.L_x_6) ;  /* 0x000000010ad47547 */ /* 0x000fea000b800000 */
[----:B------:R-:W1:Y:S01]  /*0b50*/  S2UR UR9, SR_CgaCtaId ;  /* 0x00000000000979c3 */ /* 0x000e620000008800 */
[----:B------:R-:W-:Y:S01]  /*0b60*/  UMOV UR6, 0x400 ;  /* 0x0000040000067882 */ /* 0x000fe20000000000 */
[----:B------:R-:W-:Y:S02]  /*0b70*/  UISETP.NE.AND UP3, UPT, UR16, 0x1, UPT ;  /* 0x000000011000788c */ /* 0x000fe4000bf65270 */
[----:B-1----:R-:W-:-:S06]  /*0b80*/  ULEA UR6, UR9, UR6, 0x18 ;  /* 0x0000000609067291 */ /* 0x002fcc000f8ec0ff */
[----:B------:R-:W-:-:S03]  /*0b90*/  IADD3 R12, PT, PT, R13, UR6, RZ ;  /* 0x000000060d0c7c10 */ /* 0x000fc6000fffe0ff */
[----:B0-----:R-:W0:Y:S02]  /*0ba0*/  LDS.128 R4, [R13+UR6] ;  /* 0x000000060d047984 */ /* 0x001e240008000c00 */
[----:B0-----:R-:W-:Y:S01]  /*0bb0*/  FADD R5, R2, -R5 ;  /* 0x8000000502057221 */ /* 0x001fe20000000000 */
[----:B------:R-:W-:Y:S01]  /*0bc0*/  FADD R4, R33, -R4 ;  /* 0x8000000421047221 */ /* 0x000fe20000000000 */
[----:B------:R-:W-:Y:S02]  /*0bd0*/  FMUL R6, R6, R6 ;  /* 0x0000000606067220 */ /* 0x000fe40000400000 */
[----:B------:R-:W-:-:S04]  /*0be0*/  FMUL R5, R5, R5 ;  /* 0x0000000505057220 */ /* 0x000fc80000400000 */
[----:B------:R-:W-:-:S05]  /*0bf0*/  FFMA R5, R4, R4, R5 ;  /* 0x0000000404057223 */ /* 0x000fca0000000005 */
[----:B------:R-:W-:-:S13]  /*0c00*/  FSETP.GEU.AND P0, PT, R5, R6, PT ;  /* 0x000000060500720b */ /* 0x000fda0003f0e000 */
[----:B------:R-:W0:Y:S01]  /*0c10*/  @!P0 LDS.128 R8, [R13+UR6+0x10] ;  /* 0x000010060d088984 */ /* 0x000e220008000c00 */
[----:B------:R-:W-:-:S04]  /*0c20*/  @!P0 FADD R5, -R7, 1 ;  /* 0x3f80000007058421 */ /* 0x000fc80000000100 */
[-C--:B------:R-:W-:Y:S01]  /*0c30*/  @!P0 FMUL R4, R42, R5.reuse ;  /* 0x000000052a048220 */ /* 0x080fe20000400000 */
[-C--:B------:R-:W-:Y:S01]  /*0c40*/  @!P0 FMUL R6, R38, R5.reuse ;  /* 0x0000000526068220 */ /* 0x080fe20000400000 */
[----:B------:R-:W-:Y:S02]  /*0c50*/  @!P0 FMUL R5, R34, R5 ;  /* 0x0000000522058220 */ /* 0x000fe40000400000 */
[C---:B0-----:R-:W-:Y:S01]  /*0c60*/  @!P0 FFMA R42, R7.reuse, R8, R4 ;  /* 0x00000008072a8223 */ /* 0x041fe20000000004 */
[C---:B------:R-:W-:Y:S01]  /*0c70*/  @!P0 FFMA R38, R7.reuse, R9, R6 ;  /* 0x0000000907268223 */ /* 0x040fe20000000006 */
[----:B------:R-:W-:Y:S01]  /*0c80*/  @!P0 FFMA R34, R7, R10, R5 ;  /* 0x0000000a07228223 */ /* 0x000fe20000000005 */
[----:B------:R-:W-:Y:S06]  /*0c90*/  BRA.U !UP3, `(.L_x_6) ;  /* 0x000000010b807547 */ /* 0x000fec000b800000 */
[----:B------:R-:W0:Y:S01]  /*0ca0*/  LDS.128 R4, [R12+0x20] ;  /* 0x000020000c047984 */ /* 0x000e220000000c00 */
[----:B------:R-:W-:Y:S01]  /*0cb0*/  UISETP.NE.AND UP3, UPT, UR16, 0x2, UPT ;  /* 0x000000021000788c */ /* 0x000fe2000bf65270 */
[----:B0-----:R-:W-:Y:S01]  /*0cc0*/  FADD R5, R2, -R5 ;  /* 0x8000000502057221 */ /* 0x001fe20000000000 */
[----:B------:R-:W-:Y:S01]  /*0cd0*/  FADD R4, R33, -R4 ;  /* 0x8000000421047221 */ /* 0x000fe20000000000 */
[----:B------:R-:W-:Y:S02]  /*0ce0*/  FMUL R6, R6, R6 ;  /* 0x0000000606067220 */ /* 0x000fe40000400000 */
[----:B------:R-:W-:-:S04]  /*0cf0*/  FMUL R5, R5, R5 ;  /* 0x0000000505057220 */ /* 0x000fc80000400000 */
[----:B------:R-:W-:-:S05]  /*0d00*/  FFMA R5, R4, R4, R5 ;  /* 0x0000000404057223 */ /* 0x000fca0000000005 */
[----:B------:R-:W-:-:S13]  /*0d10*/  FSETP.GEU.AND P0, PT, R5, R6, PT ;  /* 0x000000060500720b */ /* 0x000fda0003f0e000 */
[----:B------:R-:W0:Y:S01]  /*0d20*/  @!P0 LDS.128 R8, [R12+0x30] ;  /* 0x000030000c088984 */ /* 0x000e220000000c00 */
        /* <DEDUP_REMOVED lines=8> */
[----:B------:R-:W0:Y:S02]  /*0db0*/  LDS.128 R4, [R12+0x40] ;  /* 0x000040000c047984 */ /* 0x000e240000000c00 */
        /* <DEDUP_REMOVED lines=13> */
[----:B------:R-:W-:-:S07]  /*0e90*/  @!P0 FFMA R34, R7, R10, R5 ;  /* 0x0000000a07228223 */ /* 0x000fce0000000005 */
.L_x_6:
[----:B------:R-:W-:Y:S01]  /*0ea0*/  HFMA2 R13, -RZ, RZ, 0, 0 ;  /* 0x00000000ff0d7431 */ /* 0x000fe200000001ff */
[----:B------:R-:W-:Y:S06]  /*0eb0*/  BRA.U !UP1, `(.L_x_7) ;  /* 0x00000005091c7547 */ /* 0x000fec000b800000 */
[----:B------:R-:W1:Y:S01]  /*0ec0*/  S2UR UR12, SR_CgaCtaId ;  /* 0x00000000000c79c3 */ /* 0x000e620000008800 */
[----:B------:R-:W-:Y:S01]  /*0ed0*/  UMOV UR6, 0x400 ;  /* 0x0000040000067882 */ /* 0x000fe20000000000 */
[----:B------:R-:W-:Y:S02]  /*0ee0*/  ULOP3.LUT UR9, UR10, 0xfffffffc, URZ, 0xc0, !UPT ;  /* 0xfffffffc0a097892 */ /* 0x000fe4000f8ec0ff */
[----:B-1----:R-:W-:-:S03]  /*0ef0*/  ULEA UR12, UR12, UR6, 0x18 ;  /* 0x000000060c0c7291 */ /* 0x002fc6000f8ec0ff */
[----:B------:R-:W-:-:S09]  /*0f00*/  UMOV UR6, URZ ;  /* 0x000000ff00067c82 */ /* 0x000fd20008000000 */
.L_x_8:
[----:B------:R-:W-:Y:S02]  /*0f10*/  ULEA UR17, UR6, UR12, 0x5 ;  /* 0x0000000c06117291 */ /* 0x000fe4000f8e28ff */
[----:B------:R-:W-:-:S04]  /*0f20*/  UIADD3 UR6, UPT, UPT, UR6, 0x4, URZ ;  /* 0x0000000406067890 */ /* 0x000fc8000fffe0ff */
[----:B------:R-:W-:-:S03]  /*0f30*/  UISETP.NE.AND UP1, UPT, UR6, UR9, UPT ;  /* 0x000000090600728c */ /* 0x000fc6000bf25270 */
[----:B0-----:R-:W0:Y:S04]  /*0f40*/  LDS.128 R4, [UR17] ;  /* 0x00000011ff047984 */ /* 0x001e280008000c00 */
[----:B------:R-:W1:Y:S04]  /*0f50*/  LDS.128 R12, [UR17+0x20] ;  /* 0x00002011ff0c7984 */ /* 0x000e680008000c00 */
[----:B------:R-:W2:Y:S04]  /*0f60*/  LDS.128 R16, [UR17+0x40] ;  /* 0x00004011ff107984 */ /* 0x000ea80008000c00 */
[----:B------:R-:W3:Y:S01]  /*0f70*/  LDS.128 R20, [UR17+0x60] ;  /* 0x00006011ff147984 */ /* 0x000ee20008000c00 */
[----:B0-----:R-:W-:Y:S01]  /*0f80*/  FADD R5, R2, -R5 ;  /* 0x8000000502057221 */ /* 0x001fe20000000000 */
[----:B------:R-:W-:Y:S01]  /*0f90*/  FADD R4, R3, -R4 ;  /* 0x8000000403047221 */ /* 0x000fe20000000000 */
[----:B------:R-:W-:-:S02]  /*0fa0*/  FMUL R6, R6, R6 ;  /* 0x0000000606067220 */ /* 0x000fc40000400000 */
        /* <DEDUP_REMOVED lines=19> */
[----:B------:R-:W0:Y:S01]  /*10e0*/  @!P0 LDS.128 R8, [UR17+0x10] ;  /* 0x00001011ff088984 */ /* 0x000e220008000c00 */
[----:B------:R-:W-:Y:S01]  /*10f0*/  FFMA R21, R20, R20, R21 ;  /* 0x0000001414157223 */ /* 0x000fe20000000015 */
[----:B------:R-:W-:-:S04]  /*1100*/  @!P0 FADD R4, -R7, 1 ;  /* 0x3f80000007048421 */ /* 0x000fc80000000100 */
[----:B------:R-:W1:Y:S01]  /*1110*/  @!P1 LDS.128 R24, [UR17+0x30] ;  /* 0x00003011ff189984 */ /* 0x000e620008000c00 */
[----:B------:R-:W-:Y:S01]  /*1120*/  FSETP.GEU.AND P3, PT, R21, R22, PT ;  /* 0x000000161500720b */ /* 0x000fe20003f6e000 */
[----:B------:R-:W-:-:S04]  /*1130*/  @!P0 FMUL R6, R43, R4 ;  /* 0x000000042b068220 */ /* 0x000fc80000400000 */
[----:B------:R-:W2:Y:S01]  /*1140*/  @!P2 LDS.128 R28, [UR17+0x50] ;  /* 0x00005011ff1ca984 */ /* 0x000ea20008000c00 */
[----:B0-----:R-:W-:Y:S01]  /*1150*/  @!P0 FFMA R43, R7, R8, R6 ;  /* 0x00000008072b8223 */ /* 0x001fe20000000006 */
[-C--:B------:R-:W-:Y:S01]  /*1160*/  @!P0 FMUL R6, R39, R4.reuse ;  /* 0x0000000427068220 */ /* 0x080fe20000400000 */
[----:B------:R-:W-:Y:S01]  /*1170*/  @!P0 FMUL R4, R35, R4 ;  /* 0x0000000423048220 */ /* 0x000fe20000400000 */
[----:B------:R-:W-:Y:S02]  /*1180*/  @!P1 FADD R8, -R15, 1 ;  /* 0x3f8000000f089421 */ /* 0x000fe40000000100 */
[C---:B------:R-:W-:Y:S01]  /*1190*/  @!P0 FFMA R39, R7.reuse, R9, R6 ;  /* 0x0000000907278223 */ /* 0x040fe20000000006 */
[----:B------:R-:W-:Y:S01]  /*11a0*/  @!P0 FFMA R35, R7, R10, R4 ;  /* 0x0000000a07238223 */ /* 0x000fe20000000004 */
[----:B------:R-:W-:Y:S01]  /*11b0*/  @!P1 FMUL R10, R43, R8 ;  /* 0x000000082b0a9220 */ /* 0x000fe20000400000 */
[----:B------:R-:W0:Y:S03]  /*11c0*/  @!P3 LDS.128 R4, [UR17+0x70] ;  /* 0x00007011ff04b984 */ /* 0x000e260008000c00 */
[----:B-1----:R-:W-:Y:S01]  /*11d0*/  @!P1 FFMA R43, R15, R24, R10 ;  /* 0x000000180f2b9223 */ /* 0x002fe2000000000a */
[-C--:B------:R-:W-:Y:S01]  /*11e0*/  @!P1 FMUL R10, R39, R8.reuse ;  /* 0x00000008270a9220 */ /* 0x080fe20000400000 */
[----:B------:R-:W-:-:S03]  /*11f0*/  @!P1 FMUL R8, R35, R8 ;  /* 0x0000000823089220 */ /* 0x000fc60000400000 */
[----:B------:R-:W-:Y:S01]  /*1200*/  @!P1 FFMA R39, R15, R25, R10 ;  /* 0x000000190f279223 */ /* 0x000fe2000000000a */
[----:B------:R-:W-:Y:S01]  /*1210*/  @!P2 FADD R10, -R19, 1 ;  /* 0x3f800000130aa421 */ /* 0x000fe20000000100 */
[----:B------:R-:W-:-:S03]  /*1220*/  @!P1 FFMA R35, R15, R26, R8 ;  /* 0x0000001a0f239223 */ /* 0x000fc60000000008 */
[-C--:B------:R-:W-:Y:S01]  /*1230*/  @!P2 FMUL R12, R43, R10.reuse ;  /* 0x0000000a2b0ca220 */ /* 0x080fe20000400000 */
[-C--:B------:R-:W-:Y:S01]  /*1240*/  @!P2 FMUL R8, R39, R10.reuse ;  /* 0x0000000a2708a220 */ /* 0x080fe20000400000 */
[----:B------:R-:W-:Y:S01]  /*1250*/  @!P2 FMUL R9, R35, R10 ;  /* 0x0000000a2309a220 */ /* 0x000fe20000400000 */
[----:B------:R-:W-:Y:S01]  /*1260*/  @!P3 FADD R10, -R23, 1 ;  /* 0x3f800000170ab421 */ /* 0x000fe20000000100 */
[C---:B--2---:R-:W-:Y:S01]  /*1270*/  @!P2 FFMA R43, R19.reuse, R28, R12 ;  /* 0x0000001c132ba223 */ /* 0x044fe2000000000c */
[C---:B------:R-:W-:Y:S01]  /*1280*/  @!P2 FFMA R39, R19.reuse, R29, R8 ;  /* 0x0000001d1327a223 */ /* 0x040fe20000000008 */
[----:B------:R-:W-:Y:S02]  /*1290*/  @!P2 FFMA R35, R19, R30, R9 ;  /* 0x0000001e1323a223 */ /* 0x000fe40000000009 */
[-C--:B------:R-:W-:Y:S01]  /*12a0*/  @!P3 FMUL R8, R43, R10.reuse ;  /* 0x0000000a2b08b220 */ /* 0x080fe20000400000 */
[-C--:B------:R-:W-:Y:S01]  /*12b0*/  @!P3 FMUL R12, R39, R10.reuse ;  /* 0x0000000a270cb220 */ /* 0x080fe20000400000 */
[----:B------:R-:W-:-:S02]  /*12c0*/  @!P3 FMUL R9, R35, R10 ;  /* 0x0000000a2309b220 */ /* 0x000fc40000400000 */
[C---:B0-----:R-:W-:Y:S01]  /*12d0*/  @!P3 FFMA R43, R23.reuse, R4, R8 ;  /* 0x00000004172bb223 */ /* 0x041fe20000000008 */
[C---:B------:R-:W-:Y:S01]  /*12e0*/  @!P3 FFMA R39, R23.reuse, R5, R12 ;  /* 0x000000051727b223 */ /* 0x040fe2000000000c */
[----:B------:R-:W-:Y:S01]  /*12f0*/  @!P3 FFMA R35, R23, R6, R9 ;  /* 0x000000061723b223 */ /* 0x000fe20000000009 */
[----:B------:R-:W-:Y:S06]  /*1300*/  BRA.U UP1, `(.L_x_8) ;  /* 0xfffffffd01007547 */ /* 0x000fec000b83ffff */
[----:B------:R-:W-:-:S06]  /*1310*/  USHF.L.U32 UR6, UR9, 0x5, URZ ;  /* 0x0000000509067899 */ /* 0x000fcc00080006ff */
[----:B------:R-:W-:-:S07]  /*1320*/  MOV R13, UR6 ;  /* 0x00000006000d7c02 */ /* 0x000fce0008000f00 */
.L_x_7:
[----:B------:R-:W-:Y:S05]  /*1330*/  BRA.U !UP2, `(.L_x_3) ;  /* 0x000000010ad47547 */ /* 0x000fea000b800000 */
[----:B------:R-:W1:Y:S01]  /*1340*/  S2UR UR9, SR_CgaCtaId ;  /* 0x00000000000979c3 */ /* 0x000e620000008800 */
[----:B------:R-:W-:Y:S01]  /*1350*/  UMOV UR6, 0x400 ;  /* 0x0000040000067882 */ /* 0x000fe20000000000 */
[----:B------:R-:W-:Y:S02]  /*1360*/  UISETP.NE.AND UP1, UPT, UR16, 0x1, UPT ;  /* 0x000000011000788c */ /* 0x000fe4000bf25270 */
[----:B-1----:R-:W-:-:S09]  /*1370*/  ULEA UR6, UR9, UR6, 0x18 ;  /* 0x0000000609067291 */ /* 0x002fd2000f8ec0ff */
        /* <DEDUP_REMOVED lines=15> */
[----:B------:R-:W-:Y:S01]  /*1470*/  IADD3 R12, PT, PT, R13, UR6, RZ ;  /* 0x000000060d0c7c10 */ /* 0x000fe2000fffe0ff */
        /* <DEDUP_REMOVED lines=33> */
.L_x_3:
        /* <DEDUP_REMOVED lines=8> */
[----:B-1----:R-:W-:-:S03]  /*1710*/  ULEA UR12, UR12, UR6, 0x18 ;  /* 0x000000060c0c7291 */ /* 0x002fc6000f8ec0ff */
[----:B------:R-:W-:-:S09]  /*1720*/  UMOV UR6, URZ ;  /* 0x000000ff00067c82 */ /* 0x000fd20008000000 */
.L_x_11:
        /* <DEDUP_REMOVED lines=30> */
[----:B------:R-:W-:Y:S01]  /*1910*/  @!P0 FADD R5, -R7, 1 ;  /* 0x3f80000007058421 */ /* 0x000fe20000000100 */
[----:B------:R-:W-:-:S03]  /*1920*/  FFMA R21, R20, R20, R21 ;  /* 0x0000001414157223 */ /* 0x000fc60000000015 */
[----:B------:R-:W-:Y:S01]  /*1930*/  @!P0 FMUL R4, R44, R5 ;  /* 0x000000052c048220 */ /* 0x000fe20000400000 */
[----:B------:R-:W1:Y:S01]  /*1940*/  @!P1 LDS.128 R24, [UR16+0x30] ;  /* 0x00003010ff189984 */ /* 0x000e620008000c00 */
        /* <DEDUP_REMOVED lines=10> */
[----:B------:R-:W0:Y:S03]  /*19f0*/  @!P3 LDS.128 R4, [UR16+0x70] ;  /* 0x00007010ff04b984 */ /* 0x000e260008000c00 */
        /* <DEDUP_REMOVED lines=19> */
[----:B------:R-:W-:-:S06]  /*1b30*/  USHF.L.U32 UR6, UR9, 0x5, URZ ;  /* 0x0000000509067899 */ /* 0x000fcc00080006ff */
[----:B------:R-:W-:-:S07]  /*1b40*/  MOV R13, UR6 ;  /* 0x00000006000d7c02 */ /* 0x000fce0008000f00 */
.L_x_10:
        /* <DEDUP_REMOVED lines=55> */
.L_x_12:
[----:B------:R-:W-:Y:S01]  /*1ec0*/  UISETP.GE.U32.AND UP0, UPT, UR11, 0x3, UPT ;  /* 0x000000030b00788c */ /* 0x000fe2000bf06070 */
[----:B------:R-:W-:-:S08]  /*1ed0*/  HFMA2 R13, -RZ, RZ, 0, 0 ;  /* 0x00000000ff0d7431 */ /* 0x000fd000000001ff */
[----:B------:R-:W-:Y:S05]  /*1ee0*/  BRA.U !UP0, `(.L_x_13) ;  /* 0x00000005081c7547 */ /* 0x000fea000b800000 */
[----:B------:R-:W1:Y:S01]  /*1ef0*/  S2UR UR9, SR_CgaCtaId ;  /* 0x00000000000979c3 */ /* 0x000e620000008800 */
[----:B------:R-:W-:Y:S01]  /*1f00*/  UMOV UR6, 0x400 ;  /* 0x0000040000067882 */ /* 0x000fe20000000000 */
[----:B------:R-:W-:Y:S02]  /*1f10*/  ULOP3.LUT UR10, UR10, 0xfffffffc, URZ, 0xc0, !UPT ;  /* 0xfffffffc0a0a7892 */ /* 0x000fe4000f8ec0ff */
[----:B-1----:R-:W-:-:S03]  /*1f20*/  ULEA UR9, UR9, UR6, 0x18 ;  /* 0x0000000609097291 */ /* 0x002fc6000f8ec0ff */
[----:B------:R-:W-:-:S09]  /*1f30*/  UMOV UR6, URZ ;  /* 0x000000ff00067c82 */ /* 0x000fd20008000000 */
.L_x_14:
        /* <DEDUP_REMOVED lines=66> */
.L_x_13:
[----:B------:R-:W-:-:S09]  /*2360*/  UISETP.NE.AND UP0, UPT, UR17, URZ, UPT ;  /* 0x000000ff1100728c */ /* 0x000fd2000bf05270 */
        /* <DEDUP_REMOVED lines=54> */
.L_x_9:
[----:B------:R-:W-:Y:S02]  /*26d0*/  UISETP.GE.U32.AND UP0, UPT, UR5, UR13, UPT ;  /* 0x0000000d0500728c */ /* 0x000fe4000bf06070 */
[----:B------:R-:W-:-:S07]  /*26e0*/  UIADD3 UR4, UPT, UPT, UR4, 0x1, URZ ;  /* 0x0000000104047890 */ /* 0x000fce000fffe0ff */
[----:B------:R-:W-:Y:S05]  /*26f0*/  BRA.U !UP0, `(.L_x_15) ;  /* 0xffffffdd08007547 */ /* 0x000fea000b83ffff */
.L_x_0:
[----:B------:R-:W1:Y:S08]  /*2700*/  LDC R0, c[0x0][0x38c] ;  /* 0x0000e300ff007b82 */ /* 0x000e700000000800 */
[----:B0-----:R-:W0:Y:S08]  /*2710*/  LDC.64 R4, c[0x0][0x3d0] ;  /* 0x0000f400ff047b82 */ /* 0x001e300000000a00 */
[----:B------:R-:W2:Y:S08]  /*2720*/  LDC.64 R6, c[0x0][0x3d8] ;  /* 0x0000f600ff067b82 */ /* 0x000eb00000000a00 */
[----:B------:R-:W3:Y:S01]  /*2730*/  LDC.64 R2, c[0x0][0x3e0] ;  /* 0x0000f800ff027b82 */ /* 0x000ee20000000a00 */
[----:B-1----:R-:W-:-:S05]  /*2740*/  IMAD R13, R47, R0, R46 ;  /* 0x000000002f0d7224 */ /* 0x002fca00078e022e */
[----:B------:R-:W-:Y:S01]  /*2750*/  LEA R15, R0, R13, 0x5 ;  /* 0x0000000d000f7211 */ /* 0x000fe200078e28ff */
[----:B0-----:R-:W-:-:S04]  /*2760*/  IMAD.WIDE R10, R13, 0x4, R4 ;  /* 0x000000040d0a7825 */ /* 0x001fc800078e0204 */
[----:B------:R-:W-:Y:S01]  /*2770*/  IMAD.WIDE R4, R15, 0x4, R4 ;  /* 0x000000040f047825 */ /* 0x000fe200078e0204 */
[----:B------:R-:W-:Y:S03]  /*2780*/  STG.E desc[UR14][R10.64], R42 ;  /* 0x0000002a0a007986 */ /* 0x000fe6000c10190e */
[----:B--2---:R-:W-:-:S04]  /*2790*/  IMAD.WIDE R8, R13, 0x4, R6 ;  /* 0x000000040d087825 */ /* 0x004fc800078e0206 */
[----:B------:R-:W-:Y:S01]  /*27a0*/  IMAD.WIDE R6, R15, 0x4, R6 ;  /* 0x000000040f067825 */ /* 0x000fe200078e0206 */
[----:B------:R-:W-:Y:S03]  /*27b0*/  STG.E desc[UR14][R8.64], R38 ;  /* 0x0000002608007986 */ /* 0x000fe6000c10190e */
[----:B---3--:R-:W-:-:S04]  /*27c0*/  IMAD.WIDE R12, R13, 0x4, R2 ;  /* 0x000000040d0c7825 */ /* 0x008fc800078e0202 */
[----:B------:R-:W-:Y:S01]  /*27d0*/  IMAD.WIDE R2, R15, 0x4, R2 ;  /* 0x000000040f027825 */ /* 0x000fe200078e0202 */
[----:B------:R-:W-:Y:S04]  /*27e0*/  STG.E desc[UR14][R12.64], R34 ;  /* 0x000000220c007986 */ /* 0x000fe8000c10190e */
        /* <DEDUP_REMOVED lines=8> */
[----:B------:R-:W-:Y:S01]  /*2870*/  STG.E desc[UR14][R2.64+0x80], R37 ;  /* 0x0000802502007986 */ /* 0x000fe2000c10190e */
[----:B------:R-:W-:Y:S05]  /*2880*/  EXIT ;  /* 0x000000000000794d */ /* 0x000fea0003800000 */
.L_x_16:
[----:B------:R-:W-:-:S00]  /*2890*/  BRA `(.L_x_16) ;  /* 0xfffffffc00fc7947 */ /* 0x000fc0000383ffff */
[----:B------:R-:W-:-:S00]  /*28a0*/  NOP ;  /* 0x0000000000007918 */ /* 0x000fc00000000000 */
        /* <DEDUP_REMOVED lines=13> */
.L_x_41:


//--------------------- .text._ZN11circles_gpu14compact_streamEjPjS0_ --------------------------
	.section	.text._ZN11circles_gpu14compact_streamEjPjS0_,"ax",@progbits
	.align	128
        .global         _ZN11circles_gpu14compact_streamEjPjS0_
        .type           _ZN11circles_gpu14compact_streamEjPjS0_,@function
        .size           _ZN11circles_gpu14compact_streamEjPjS0_,(.L_x_42 - _ZN11circles_gpu14compact_streamEjPjS0_)
        .other          _ZN11circles_gpu14compact_streamEjPjS0_,@"STO_CUDA_ENTRY STV_DEFAULT"
_ZN11circles_gpu14compact_streamEjPjS0_:
.text._ZN11circles_gpu14compact_streamEjPjS0_:
[----:B------:R-:W-:Y:S01]  /*0000*/  LDC R1, c[0x0][0x37c] ;  /* 0x0000df00ff017b82 */ /* 0x000fe20000000800 */
[----:B------:R-:W0:Y:S07]  /*0010*/  S2R R0, SR_TID.X ;  /* 0x0000000000007919 */ /* 0x000e2e0000002100 */
[----:B------:R-:W0:Y:S01]  /*0020*/  S2UR UR4, SR_CTAID.X ;  /* 0x00000000000479c3 */ /* 0x000e220000002500 */
[----:B------:R-:W1:Y:S07]  /*0030*/  LDCU UR5, c[0x0][0x380] ;  /* 0x00007000ff0577ac */ /* 0x000e6e0008000800 */
[----:B------:R-:W0:Y:S02]  /*0040*/  LDC R5, c[0x0][0x360] ;  /* 0x0000d800ff057b82 */ /* 0x000e240000000800 */
[----:B0-----:R-:W-:-:S05]  /*0050*/  IMAD R5, R5, UR4, R0 ;  /* 0x0000000405057c24 */ /* 0x001fca000f8e0200 */
[----:B-1----:R-:W-:-:S13]  /*0060*/  ISETP.GE.U32.AND P0, PT, R5, UR5, PT ;  /* 0x0000000505007c0c */ /* 0x002fda000bf06070 */
[----:B------:R-:W-:Y:S05]  /*0070*/  @P0 EXIT ;  /* 0x000000000000094d */ /* 0x000fea0003800000 */
[----:B------:R-:W-:Y:S01]  /*0080*/  ISETP.NE.AND P0, PT, R5, RZ, PT ;  /* 0x000000ff0500720c */ /* 0x000fe20003f05270 */
[----:B------:R-:W0:-:S12]  /*0090*/  LDCU.64 UR4, c[0x0][0x358] ;  /* 0x00006b00ff0477ac */ /* 0x000e180008000a00 */
[----:B------:R-:W0:Y:S02]  /*00a0*/  @!P0 LDC.64 R2, c[0x0][0x390] ;  /* 0x0000e400ff028b82 */ /* 0x000e240000000a00 */
[----:B0-----:R0:W-:Y:S01]  /*00b0*/  @!P0 STG.E desc[UR4][R2.64], RZ ;  /* 0x000000ff02008986 */ /* 0x0011e2000c101904 */
[----:B------:R-:W-:Y:S05]  /*00c0*/  @!P0 EXIT ;  /* 0x000000000000894d */ /* 0x000fea0003800000 */
[----:B0-----:R-:W0:Y:S02]  /*00d0*/  LDC.64 R2, c[0x0][0x388] ;  /* 0x0000e200ff027b82 */ /* 0x001e240000000a00 */
[----:B0-----:R-:W-:-:S05]  /*00e0*/  IMAD.WIDE R2, R5, 0x4, R2 ;  /* 0x0000000405027825 */ /* 0x001fca00078e0202 */
[----:B------:R-:W2:Y:S04]  /*00f0*/  LDG.E R0, desc[UR4][R2.64] ;  /* 0x0000000402007981 */ /* 0x000ea8000c1e1900 */
[----:B------:R-:W2:Y:S02]  /*0100*/  LDG.E R7, desc[UR4][R2.64+-0x4] ;  /* 0xfffffc0402077981 */ /* 0x000ea4000c1e1900 */
[----:B--2---:R-:W-:-:S13]  /*0110*/  ISETP.NE.AND P0, PT, R0, R7, PT ;  /* 0x000000070000720c */ /* 0x004fda0003f05270 */
[----:B------:R-:W-:Y:S05]  /*0120*/  @!P0 EXIT ;  /* 0x000000000000894d */ /* 0x000fea0003800000 */
[----:B------:R-:W0:Y:S01]  /*0130*/  LDC.64 R2, c[0x0][0x390] ;  /* 0x0000e400ff027b82 */ /* 0x000e220000000a00 */
[----:B------:R-:W-:-:S05]  /*0140*/  IADD3 R7, PT, PT, R0, -0x1, RZ ;  /* 0xffffffff00077810 */ /* 0x000fca0007ffe0ff */
[----:B0-----:R-:W-:-:S05]  /*0150*/  IMAD.WIDE.U32 R2, R7, 0x4, R2 ;  /* 0x0000000407027825 */ /* 0x001fca00078e0002 */
[----:B------:R-:W-:Y:S01]  /*0160*/  STG.E desc[UR4][R2.64], R5 ;  /* 0x0000000502007986 */ /* 0x000fe2000c101904 */
[----:B------:R-:W-:Y:S05]  /*0170*/  EXIT ;  /* 0x000000000000794d */ /* 0x000fea0003800000 */
.L_x_17:
        /* <DEDUP_REMOVED lines=16> */
.L_x_42:


//--------------------- .text._ZN11circles_gpu13tile_coverageEiiiPKfS1_S1_Phi --------------------------
	.section	.text._ZN11circles_gpu13tile_coverageEiiiPKfS1_S1_Phi,"ax",@progbits
	.align	128
        .global         _ZN11circles_gpu13tile_coverageEiiiPKfS1_S1_Phi
        .type           _ZN11circles_gpu13tile_coverageEiiiPKfS1_S1_Phi,@function
        .size           _ZN11circles_gpu13tile_coverageEiiiPKfS1_S1_Phi,(.L_x_43 - _ZN11circles_gpu13tile_coverageEiiiPKfS1_S1_Phi)
        .other          _ZN11circles_gpu13tile_coverageEiiiPKfS1_S1_Phi,@"STO_CUDA_ENTRY STV_DEFAULT"
_ZN11circles_gpu13tile_coverageEiiiPKfS1_S1_Phi:
.text._ZN11circles_gpu13tile_coverageEiiiPKfS1_S1_Phi:
[----:B------:R-:W-:Y:S01]  /*0000*/  LDC R1, c[0x0][0x37c] ;  /* 0x0000df00ff017b82 */ /* 0x000fe20000000800 */
[----:B------:R-:W0:Y:S07]  /*0010*/  S2R R15, SR_TID.X ;  /* 0x00000000000f7919 */ /* 0x000e2e0000002100 */
[----:B------:R-:W0:Y:S01]  /*0020*/  S2UR UR5, SR_CTAID.X ;  /* 0x00000000000579c3 */ /* 0x000e220000002500 */
[----:B------:R-:W1:Y:S07]  /*0030*/  LDCU UR4, c[0x0][0x388] ;  /* 0x00007100ff0477ac */ /* 0x000e6e0008000800 */
[----:B------:R-:W0:Y:S02]  /*0040*/  LDC R14, c[0x0][0x360] ;  /* 0x0000d800ff0e7b82 */ /* 0x000e240000000800 */
[----:B0-----:R-:W-:-:S05]  /*0050*/  IMAD R14, R14, UR5, R15 ;  /* 0x000000050e0e7c24 */ /* 0x001fca000f8e020f */
[----:B-1----:R-:W-:-:S13]  /*0060*/  ISETP.GE.AND P0, PT, R14, UR4, PT ;  /* 0x000000040e007c0c */ /* 0x002fda000bf06270 */
[----:B------:R-:W-:Y:S05]  /*0070*/  @P0 EXIT ;  /* 0x000000000000094d */ /* 0x000fea0003800000 */
[----:B------:R-:W0:Y:S01]  /*0080*/  LDC.64 R4, c[0x0][0x390] ;  /* 0x0000e400ff047b82 */ /* 0x000e220000000a00 */
[----:B------:R-:W1:Y:S07]  /*0090*/  LDCU.64 UR6, c[0x0][0x358] ;  /* 0x00006b00ff0677ac */ /* 0x000e6e0008000a00 */
[----:B------:R-:W2:Y:S08]  /*00a0*/  LDC.64 R8, c[0x0][0x3a0] ;  /* 0x0000e800ff087b82 */ /* 0x000eb00000000a00 */
[----:B------:R-:W3:Y:S01]  /*00b0*/  LDC.64 R6, c[0x0][0x398] ;  /* 0x0000e600ff067b82 */ /* 0x000ee20000000a00 */
[----:B0-----:R-:W-:-:S07]  /*00c0*/  IMAD.WIDE R4, R14, 0x4, R4 ;  /* 0x000000040e047825 */ /* 0x001fce00078e0204 */
[----:B------:R-:W0:Y:S01]  /*00d0*/  LDC.64 R2, c[0x0][0x380] ;  /* 0x0000e000ff027b82 */ /* 0x000e220000000a00 */
[----:B-1----:R-:W4:Y:S01]  /*00e0*/  LDG.E R4, desc[UR6][R4.64] ;  /* 0x0000000604047981 */ /* 0x002f22000c1e1900 */
[----:B--2---:R-:W-:-:S06]  /*00f0*/  IMAD.WIDE R8, R14, 0x4, R8 ;  /* 0x000000040e087825 */ /* 0x004fcc00078e0208 */
[----:B------:R-:W4:Y:S01]  /*0100*/  LDG.E R9, desc[UR6][R8.64] ;  /* 0x0000000608097981 */ /* 0x000f22000c1e1900 */
[----:B---3--:R-:W-:-:S06]  /*0110*/  IMAD.WIDE R6, R14, 0x4, R6 ;  /* 0x000000040e067825 */ /* 0x008fcc00078e0206 */
[----:B------:R1:W2:Y:S01]  /*0120*/  LDG.E R6, desc[UR6][R6.64] ;  /* 0x0000000606067981 */ /* 0x0002a2000c1e1900 */
[----:B0-----:R-:W-:-:S04]  /*0130*/  SHF.R.S32.HI R11, RZ, 0x1f, R2 ;  /* 0x0000001fff0b7819 */ /* 0x001fc80000011402 */
[----:B------:R-:W-:-:S04]  /*0140*/  LEA.HI R0, R11, R2, RZ, 0x6 ;  /* 0x000000020b007211 */ /* 0x000fc800078f30ff */
[----:B------:R-:W-:Y:S01]  /*0150*/  SHF.R.S32.HI R0, RZ, 0x6, R0 ;  /* 0x00000006ff007819 */ /* 0x000fe20000011400 */
[C-C-:B----4-:R-:W-:Y:S01]  /*0160*/  FADD R2, R4.reuse, -R9.reuse ;  /* 0x8000000904027221 */ /* 0x150fe20000000000 */
[----:B------:R-:W-:-:S03]  /*0170*/  FADD R10, R4, R9 ;  /* 0x00000009040a7221 */ /* 0x000fc60000000000 */
[----:B------:R-:W-:Y:S02]  /*0180*/  VIADD R4, R0, 0xffffffff ;  /* 0xffffffff00047836 */ /* 0x000fe40000000000 */
[----:B------:R-:W-:-:S03]  /*0190*/  FMUL R10, R10, 0.015625 ;  /* 0x3c8000000a0a7820 */ /* 0x000fc60000400000 */
[----:B------:R-:W-:Y:S01]  /*01a0*/  I2FP.F32.S32 R11, R4 ;  /* 0x00000004000b7245 */ /* 0x000fe20000201400 */
[----:B------:R-:W-:-:S03]  /*01b0*/  FMUL R2, R2, 0.015625 ;  /* 0x3c80000002027820 */ /* 0x000fc60000400000 */
[CC--:B------:R-:W-:Y:S02]  /*01c0*/  FSETP.GEU.AND P0, PT, R10.reuse, R11.reuse, PT ;  /* 0x0000000b0a00720b */ /* 0x0c0fe40003f0e000 */
[----:B------:R-:W-:Y:S02]  /*01d0*/  FMNMX R5, RZ, R2, !PT ;  /* 0x00000002ff057209 */ /* 0x000fe40007800000 */
[----:B------:R-:W-:Y:S02]  /*01e0*/  FSEL R2, R10, R11, !P0 ;  /* 0x0000000b0a027208 */ /* 0x000fe40004000000 */
[----:B-1----:R-:W-:Y:S08]  /*01f0*/  F2I.TRUNC.NTZ R7, R5 ;  /* 0x0000000500077305 */ /* 0x002ff0000020f100 */
[----:B------:R-:W0:Y:S01]  /*0200*/  F2I.TRUNC.NTZ R2, R2 ;  /* 0x0000000200027305 */ /* 0x000e22000020f100 */
[----:B------:R-:W-:-:S04]  /*0210*/  SHF.R.S32.HI R4, RZ, 0x1f, R3 ;  /* 0x0000001fff047819 */ /* 0x000fc80000011403 */
[----:B------:R-:W-:Y:S01]  /*0220*/  LEA.HI R4, R4, R3, RZ, 0x6 ;  /* 0x0000000304047211 */ /* 0x000fe200078f30ff */
[C-C-:B--2---:R-:W-:Y:S01]  /*0230*/  FADD R3, R6.reuse, -R9.reuse ;  /* 0x8000000906037221 */ /* 0x144fe20000000000 */
[----:B------:R-:W-:Y:S01]  /*0240*/  FADD R6, R6, R9 ;  /* 0x0000000906067221 */ /* 0x000fe20000000000 */
[----:B0-----:R-:W-:Y:S02]  /*0250*/  ISETP.GT.AND P1, PT, R7, R2, PT ;  /* 0x000000020700720c */ /* 0x001fe40003f24270 */
[----:B------:R-:W-:Y:S01]  /*0260*/  LEA.HI.SX32 R4, R4, 0xffffffff, 0x1a ;  /* 0xffffffff04047811 */ /* 0x000fe200078fd2ff */
[----:B------:R-:W-:Y:S01]  /*0270*/  FMUL R3, R3, 0.015625 ;  /* 0x3c80000003037820 */ /* 0x000fe20000400000 */
[----:B------:R-:W-:Y:S02]  /*0280*/  FMUL R6, R6, 0.015625 ;  /* 0x3c80000006067820 */ /* 0x000fe40000400000 */
[----:B------:R-:W-:Y:S02]  /*0290*/  I2FP.F32.S32 R5, R4 ;  /* 0x0000000400057245 */ /* 0x000fe40000201400 */
[----:B------:R-:W-:-:S02]  /*02a0*/  FMNMX R3, RZ, R3, !PT ;  /* 0x00000003ff037209 */ /* 0x000fc40007800000 */
[----:B------:R-:W-:-:S03]  /*02b0*/  FSETP.GEU.AND P0, PT, R6, R5, PT ;  /* 0x000000050600720b */ /* 0x000fc60003f0e000 */
[----:B------:R-:W-:Y:S10]  /*02c0*/  @P1 EXIT ;  /* 0x000000000000194d */ /* 0x000ff40003800000 */
[----:B------:R-:W-:Y:S01]  /*02d0*/  FSEL R4, R6, R5, !P0 ;  /* 0x0000000506047208 */ /* 0x000fe20004000000 */
[----:B------:R-:W0:Y:S01]  /*02e0*/  F2I.TRUNC.NTZ R3, R3 ;  /* 0x0000000300037305 */ /* 0x000e22000020f100 */
[----:B------:R-:W1:Y:S01]  /*02f0*/  LDCU UR5, c[0x0][0x3b0] ;  /* 0x00007600ff0577ac */ /* 0x000e620008000800 */
[----:B------:R-:W-:Y:S01]  /*0300*/  SHF.R.S32.HI R15, RZ, 0x1f, R14 ;  /* 0x0000001fff0f7819 */ /* 0x000fe2000001140e */
[----:B------:R-:W2:Y:S05]  /*0310*/  LDCU UR10, c[0x0][0x388] ;  /* 0x00007100ff0a77ac */ /* 0x000eaa0008000800 */
[----:B------:R-:W3:Y:S01]  /*0320*/  F2I.TRUNC.NTZ R4, R4 ;  /* 0x0000000400047305 */ /* 0x000ee2000020f100 */
[----:B------:R-:W4:Y:S01]  /*0330*/  LDCU.64 UR8, c[0x0][0x3a8] ;  /* 0x00007500ff0877ac */ /* 0x000f220008000a00 */
[----:B0-----:R-:W-:-:S02]  /*0340*/  VIADD R9, R3, 0x2 ;  /* 0x0000000203097836 */ /* 0x001fc40000000000 */
[----:B------:R-:W-:Y:S02]  /*0350*/  VIADD R11, R3, 0x3 ;  /* 0x00000003030b7836 */ /* 0x000fe40000000000 */
[C---:B------:R-:W-:Y:S01]  /*0360*/  IMAD R10, R0.reuse, R9, RZ ;  /* 0x00000009000a7224 */ /* 0x040fe200078e02ff */
[----:B-1----:R-:W-:Y:S01]  /*0370*/  UIMAD.WIDE UR4, UR5, UR4, URZ ;  /* 0x00000004050472a5 */ /* 0x002fe2000f8e02ff */
[----:B------:R-:W-:Y:S02]  /*0380*/  IMAD R8, R0, R3, R0 ;  /* 0x0000000300087224 */ /* 0x000fe400078e0200 */
[----:B---3--:R-:W-:Y:S02]  /*0390*/  IMAD.IADD R5, R4, 0x1, -R3 ;  /* 0x0000000104057824 */ /* 0x008fe400078e0a03 */
[----:B------:R-:W-:Y:S02]  /*03a0*/  IMAD R12, R0, R11, RZ ;  /* 0x0000000b000c7224 */ /* 0x000fe400078e02ff */
[----:B------:R-:W-:-:S05]  /*03b0*/  VIADD R6, R5, 0x1 ;  /* 0x0000000105067836 */ /* 0x000fca0000000000 */
[----:B------:R-:W-:-:S05]  /*03c0*/  LOP3.LUT R13, R6, 0xfffffffc, RZ, 0xc0, !PT ;  /* 0xfffffffc060d7812 */ /* 0x000fca00078ec0ff */
[----:B--2-4-:R-:W-:-:S07]  /*03d0*/  IMAD.MOV R9, RZ, RZ, -R13 ;  /* 0x000000ffff097224 */ /* 0x014fce00078e0a0d */
.L_x_25:
[----:B------:R-:W-:Y:S01]  /*03e0*/  ISETP.GE.AND P0, PT, R4, R3, PT ;  /* 0x000000030400720c */ /* 0x000fe20003f06270 */
[----:B------:R-:W-:-:S12]  /*03f0*/  BSSY.RECONVERGENT B0, `(.L_x_18) ;  /* 0x0000057000007945 */ /* 0x000fd80003800200 */
[----:B012---:R-:W-:Y:S05]  /*0400*/  @!P0 BRA `(.L_x_19) ;  /* 0x0000000400548947 */ /* 0x007fea0003800000 */
[----:B------:R-:W-:Y:S01]  /*0410*/  ISETP.GE.U32.AND P0, PT, R5, 0x3, PT ;  /* 0x000000030500780c */ /* 0x000fe20003f06070 */
[----:B------:R-:W-:Y:S01]  /*0420*/  BSSY.RECONVERGENT B1, `(.L_x_20) ;  /* 0x000002f000017945 */ /* 0x000fe20003800200 */
[----:B------:R-:W-:Y:S01]  /*0430*/  LOP3.LUT R11, R6, 0x3, RZ, 0xc0, !PT ;  /* 0x00000003060b7812 */ /* 0x000fe200078ec0ff */
[----:B------:R-:W-:-:S03]  /*0440*/  IMAD.MOV.U32 R22, RZ, RZ, R3 ;  /* 0x000000ffff167224 */ /* 0x000fc600078e0003 */
[----:B------:R-:W-:-:S07]  /*0450*/  ISETP.NE.AND P1, PT, R11, RZ, PT ;  /* 0x000000ff0b00720c */ /* 0x000fce0003f25270 */
[----:B------:R-:W-:Y:S06]  /*0460*/  @!P0 BRA `(.L_x_21) ;  /* 0x0000000000a88947 */ /* 0x000fec0003800000 */
[--C-:B------:R-:W-:Y:S02]  /*0470*/  IMAD.IADD R27, R8, 0x1, R7.reuse ;  /* 0x00000001081b7824 */ /* 0x100fe400078e0207 */
[--C-:B------:R-:W-:Y:S02]  /*0480*/  IMAD.IADD R23, R10, 0x1, R7.reuse ;  /* 0x000000010a177824 */ /* 0x100fe400078e0207 */
[--C-:B------:R-:W-:Y:S02]  /*0490*/  IMAD.IADD R25, R12, 0x1, R7.reuse ;  /* 0x000000010c197824 */ /* 0x100fe400078e0207 */
[----:B------:R-:W-:Y:S02]  /*04a0*/  IMAD R13, R0, R3, R7 ;  /* 0x00000003000d7224 */ /* 0x000fe400078e0207 */
[----:B------:R-:W-:Y:S02]  /*04b0*/  IMAD.MOV.U32 R24, RZ, RZ, R9 ;  /* 0x000000ffff187224 */ /* 0x000fe400078e0009 */
[----:B------:R-:W-:-:S07]  /*04c0*/  IMAD.MOV.U32 R22, RZ, RZ, R3 ;  /* 0x000000ffff167224 */ /* 0x000fce00078e0003 */
.L_x_22:
[----:B-1----:R-:W-:-:S04]  /*04d0*/  IMAD.WIDE R16, R13, UR10, R14 ;  /* 0x0000000a0d107c25 */ /* 0x002fc8000f8e020e */
[--C-:B------:R-:W-:Y:S01]  /*04e0*/  IMAD.WIDE R18, R27, UR10, R14.reuse ;  /* 0x0000000a1b127c25 */ /* 0x100fe2000f8e020e */
[C---:B------:R-:W-:Y:S02]  /*04f0*/  ISETP.GE.U32.AND P0, PT, R16.reuse, UR4, PT ;  /* 0x0000000410007c0c */ /* 0x040fe4000bf06070 */
[----:B------:R-:W-:Y:S01]  /*0500*/  IADD3 R28, P2, PT, R16, UR8, RZ ;  /* 0x00000008101c7c10 */ /* 0x000fe2000ff5e0ff */
[----:B------:R-:W-:Y:S01]  /*0510*/  VIADD R24, R24, 0x4 ;  /* 0x0000000418187836 */ /* 0x000fe20000000000 */
[C---:B------:R-:W-:Y:S01]  /*0520*/  ISETP.GE.U32.AND.EX P0, PT, R17.reuse, UR5, PT, P0 ;  /* 0x0000000511007c0c */ /* 0x040fe2000bf06100 */
[----:B------:R-:W-:Y:S01]  /*0530*/  VIADD R22, R22, 0x4 ;  /* 0x0000000416167836 */ /* 0x000fe20000000000 */
[----:B------:R-:W-:Y:S01]  /*0540*/  IADD3.X R29, PT, PT, R17, UR9, RZ, P2, !PT ;  /* 0x00000009111d7c10 */ /* 0x000fe200097fe4ff */
[----:B------:R-:W-:Y:S01]  /*0550*/  IMAD.WIDE R16, R23, UR10, R14 ;  /* 0x0000000a17107c25 */ /* 0x000fe2000f8e020e */
[----:B------:R-:W-:Y:S02]  /*0560*/  SEL R26, RZ, 0x1, P0 ;  /* 0x00000001ff1a7807 */ /* 0x000fe40000000000 */
[----:B------:R-:W-:Y:S01]  /*0570*/  ISETP.GE.U32.AND P0, PT, R18, UR4, PT ;  /* 0x0000000412007c0c */ /* 0x000fe2000bf06070 */
[----:B------:R-:W-:Y:S01]  /*0580*/  IMAD R13, R0, 0x4, R13 ;  /* 0x00000004000d7824 */ /* 0x000fe200078e020d */
[----:B------:R-:W-:Y:S01]  /*0590*/  IADD3 R20, P2, PT, R18, UR8, RZ ;  /* 0x0000000812147c10 */ /* 0x000fe2000ff5e0ff */
[----:B------:R0:W-:Y:S01]  /*05a0*/  STG.E.U8 desc[UR6][R28.64], R26 ;  /* 0x0000001a1c007986 */ /* 0x0001e2000c101106 */
[C---:B------:R-:W-:Y:S01]  /*05b0*/  ISETP.GE.U32.AND.EX P0, PT, R19.reuse, UR5, PT, P0 ;  /* 0x0000000513007c0c */ /* 0x040fe2000bf06100 */
[----:B------:R-:W-:Y:S01]  /*05c0*/  IMAD R27, R0, 0x4, R27 ;  /* 0x00000004001b7824 */ /* 0x000fe200078e021b */
[----:B------:R-:W-:Y:S01]  /*05d0*/  IADD3.X R21, PT, PT, R19, UR9, RZ, P2, !PT ;  /* 0x0000000913157c10 */ /* 0x000fe200097fe4ff */
[----:B------:R-:W-:-:S04]  /*05e0*/  IMAD.WIDE R18, R25, UR10, R14 ;  /* 0x0000000a19127c25 */ /* 0x000fc8000f8e020e */
[C---:B------:R-:W-:Y:S02]  /*05f0*/  IMAD R23, R0.reuse, 0x4, R23 ;  /* 0x0000000400177824 */ /* 0x040fe400078e0217 */
[----:B------:R-:W-:Y:S01]  /*0600*/  IMAD R25, R0, 0x4, R25 ;  /* 0x0000000400197824 */ /* 0x000fe200078e0219 */
[----:B0-----:R-:W-:Y:S02]  /*0610*/  SEL R29, RZ, 0x1, P0 ;  /* 0x00000001ff1d7807 */ /* 0x001fe40000000000 */
[C---:B------:R-:W-:Y:S02]  /*0620*/  ISETP.GE.U32.AND P0, PT, R16.reuse, UR4, PT ;  /* 0x0000000410007c0c */ /* 0x040fe4000bf06070 */
[----:B------:R-:W-:Y:S01]  /*0630*/  IADD3 R16, P2, PT, R16, UR8, RZ ;  /* 0x0000000810107c10 */ /* 0x000fe2000ff5e0ff */
[----:B------:R0:W-:Y:S01]  /*0640*/  STG.E.U8 desc[UR6][R20.64], R29 ;  /* 0x0000001d14007986 */ /* 0x0001e2000c101106 */
[C---:B------:R-:W-:Y:S02]  /*0650*/  ISETP.GE.U32.AND.EX P0, PT, R17.reuse, UR5, PT, P0 ;  /* 0x0000000511007c0c */ /* 0x040fe4000bf06100 */
[----:B------:R-:W-:-:S02]  /*0660*/  IADD3.X R17, PT, PT, R17, UR9, RZ, P2, !PT ;  /* 0x0000000911117c10 */ /* 0x000fc400097fe4ff */
[----:B------:R-:W-:Y:S02]  /*0670*/  SEL R26, RZ, 0x1, P0 ;  /* 0x00000001ff1a7807 */ /* 0x000fe40000000000 */
[C---:B------:R-:W-:Y:S02]  /*0680*/  ISETP.GE.U32.AND P0, PT, R18.reuse, UR4, PT ;  /* 0x0000000412007c0c */ /* 0x040fe4000bf06070 */
[----:B------:R-:W-:Y:S01]  /*0690*/  IADD3 R18, P2, PT, R18, UR8, RZ ;  /* 0x0000000812127c10 */ /* 0x000fe2000ff5e0ff */
[----:B------:R1:W-:Y:S01]  /*06a0*/  STG.E.U8 desc[UR6][R16.64], R26 ;  /* 0x0000001a10007986 */ /* 0x0003e2000c101106 */
[C---:B------:R-:W-:Y:S02]  /*06b0*/  ISETP.GE.U32.AND.EX P0, PT, R19.reuse, UR5, PT, P0 ;  /* 0x0000000513007c0c */ /* 0x040fe4000bf06100 */
[----:B------:R-:W-:Y:S02]  /*06c0*/  IADD3.X R19, PT, PT, R19, UR9, RZ, P2, !PT ;  /* 0x0000000913137c10 */ /* 0x000fe400097fe4ff */
[----:B0-----:R-:W-:-:S02]  /*06d0*/  SEL R21, RZ, 0x1, P0 ;  /* 0x00000001ff157807 */ /* 0x001fc40000000000 */
[----:B------:R-:W-:-:S03]  /*06e0*/  ISETP.NE.AND P0, PT, R24, RZ, PT ;  /* 0x000000ff1800720c */ /* 0x000fc60003f05270 */
[----:B------:R1:W-:Y:S10]  /*06f0*/  STG.E.U8 desc[UR6][R18.64], R21 ;  /* 0x0000001512007986 */ /* 0x0003f4000c101106 */
[----:B------:R-:W-:Y:S05]  /*0700*/  @P0 BRA `(.L_x_22) ;  /* 0xfffffffc00700947 */ /* 0x000fea000383ffff */
.L_x_21:
[----:B------:R-:W-:Y:S05]  /*0710*/  BSYNC.RECONVERGENT B1 ;  /* 0x0000000000017941 */ /* 0x000fea0003800200 */
.L_x_20:
[----:B------:R-:W-:Y:S05]  /*0720*/  @!P1 BRA `(.L_x_19) ;  /* 0x00000000008c9947 */ /* 0x000fea0003800000 */
[----:B------:R-:W-:Y:S01]  /*0730*/  ISETP.NE.AND P0, PT, R11, 0x1, PT ;  /* 0x000000010b00780c */ /* 0x000fe20003f05270 */
[----:B------:R-:W-:Y:S01]  /*0740*/  BSSY.RECONVERGENT B1, `(.L_x_23) ;  /* 0x0000016000017945 */ /* 0x000fe20003800200 */
[----:B------:R-:W-:-:S11]  /*0750*/  LOP3.LUT P2, RZ, R6, 0x1, RZ, 0xc0, !PT ;  /* 0x0000000106ff7812 */ /* 0x000fd6000784c0ff */
[----:B------:R-:W-:Y:S05]  /*0760*/  @!P0 BRA `(.L_x_24) ;  /* 0x00000000004c8947 */ /* 0x000fea0003800000 */
[----:B------:R-:W0:Y:S01]  /*0770*/  LDCU UR11, c[0x0][0x388] ;  /* 0x00007100ff0b77ac */ /* 0x000e220008000800 */
[----:B-1----:R-:W-:Y:S02]  /*0780*/  IMAD R19, R0, R22, R7 ;  /* 0x0000001600137224 */ /* 0x002fe400078e0207 */
[----:B------:R-:W-:Y:S01]  /*0790*/  VIADD R22, R22, 0x2 ;  /* 0x0000000216167836 */ /* 0x000fe20000000000 */
[----:B------:R-:W1:Y:S01]  /*07a0*/  LDCU.64 UR12, c[0x0][0x3a8] ;  /* 0x00007500ff0c77ac */ /* 0x000e620008000a00 */
[----:B------:R-:W-:Y:S02]  /*07b0*/  IMAD.IADD R17, R0, 0x1, R19 ;  /* 0x0000000100117824 */ /* 0x000fe400078e0213 */
[----:B0-----:R-:W-:-:S04]  /*07c0*/  IMAD.WIDE R18, R19, UR11, R14 ;  /* 0x0000000b13127c25 */ /* 0x001fc8000f8e020e */
[----:B------:R-:W-:Y:S01]  /*07d0*/  IMAD.WIDE R16, R17, UR11, R14 ;  /* 0x0000000b11107c25 */ /* 0x000fe2000f8e020e */
[C---:B------:R-:W-:Y:S02]  /*07e0*/  ISETP.GE.U32.AND P0, PT, R18.reuse, UR4, PT ;  /* 0x0000000412007c0c */ /* 0x040fe4000bf06070 */
[----:B-1----:R-:W-:Y:S02]  /*07f0*/  IADD3 R18, P4, PT, R18, UR12, RZ ;  /* 0x0000000c12127c10 */ /* 0x002fe4000ff9e0ff */
[C---:B------:R-:W-:Y:S02]  /*0800*/  ISETP.GE.U32.AND P1, PT, R16.reuse, UR4, PT ;  /* 0x0000000410007c0c */ /* 0x040fe4000bf26070 */
[----:B------:R-:W-:Y:S02]  /*0810*/  ISETP.GE.U32.AND.EX P0, PT, R19, UR5, PT, P0 ;  /* 0x0000000513007c0c */ /* 0x000fe4000bf06100 */
[----:B------:R-:W-:Y:S02]  /*0820*/  IADD3 R16, P3, PT, R16, UR12, RZ ;  /* 0x0000000c10107c10 */ /* 0x000fe4000ff7e0ff */
[----:B------:R-:W-:-:S02]  /*0830*/  ISETP.GE.U32.AND.EX P1, PT, R17, UR5, PT, P1 ;  /* 0x0000000511007c0c */ /* 0x000fc4000bf26110 */
[----:B------:R-:W-:Y:S02]  /*0840*/  IADD3.X R19, PT, PT, R19, UR13, RZ, P4, !PT ;  /* 0x0000000d13137c10 */ /* 0x000fe4000a7fe4ff */
[----:B------:R-:W-:Y:S02]  /*0850*/  SEL R11, RZ, 0x1, P0 ;  /* 0x00000001ff0b7807 */ /* 0x000fe40000000000 */
[----:B------:R-:W-:Y:S02]  /*0860*/  IADD3.X R17, PT, PT, R17, UR13, RZ, P3, !PT ;  /* 0x0000000d11117c10 */ /* 0x000fe40009ffe4ff */
[----:B------:R-:W-:Y:S01]  /*0870*/  SEL R13, RZ, 0x1, P1 ;  /* 0x00000001ff0d7807 */ /* 0x000fe20000800000 */
[----:B------:R0:W-:Y:S04]  /*0880*/  STG.E.U8 desc[UR6][R18.64], R11 ;  /* 0x0000000b12007986 */ /* 0x0001e8000c101106 */
[----:B------:R0:W-:Y:S02]  /*0890*/  STG.E.U8 desc[UR6][R16.64], R13 ;  /* 0x0000000d10007986 */ /* 0x0001e4000c101106 */
.L_x_24:
[----:B------:R-:W-:Y:S05]  /*08a0*/  BSYNC.RECONVERGENT B1 ;  /* 0x0000000000017941 */ /* 0x000fea0003800200 */
.L_x_23:
[----:B------:R-:W-:Y:S05]  /*08b0*/  @!P2 BRA `(.L_x_19) ;  /* 0x000000000028a947 */ /* 0x000fea0003800000 */
[----:B------:R-:W2:Y:S01]  /*08c0*/  LDCU UR11, c[0x0][0x388] ;  /* 0x00007100ff0b77ac */ /* 0x000ea20008000800 */
[----:B01----:R-:W-:Y:S01]  /*08d0*/  IMAD R17, R0, R22, R7 ;  /* 0x0000001600117224 */ /* 0x003fe200078e0207 */
[----:B------:R-:W0:Y:S03]  /*08e0*/  LDCU.64 UR12, c[0x0][0x3a8] ;  /* 0x00007500ff0c77ac */ /* 0x000e260008000a00 */
[----:B--2---:R-:W-:-:S03]  /*08f0*/  IMAD.WIDE R16, R17, UR11, R14 ;  /* 0x0000000b11107c25 */ /* 0x004fc6000f8e020e */
[C---:B------:R-:W-:Y:S02]  /*0900*/  ISETP.GE.U32.AND P0, PT, R16.reuse, UR4, PT ;  /* 0x0000000410007c0c */ /* 0x040fe4000bf06070 */
[----:B0-----:R-:W-:Y:S02]  /*0910*/  IADD3 R16, P1, PT, R16, UR12, RZ ;  /* 0x0000000c10107c10 */ /* 0x001fe4000ff3e0ff */
[C---:B------:R-:W-:Y:S02]  /*0920*/  ISETP.GE.U32.AND.EX P0, PT, R17.reuse, UR5, PT, P0 ;  /* 0x0000000511007c0c */ /* 0x040fe4000bf06100 */
[----:B------:R-:W-:Y:S02]  /*0930*/  IADD3.X R17, PT, PT, R17, UR13, RZ, P1, !PT ;  /* 0x0000000d11117c10 */ /* 0x000fe40008ffe4ff */
[----:B------:R-:W-:-:S05]  /*0940*/  SEL R11, RZ, 0x1, P0 ;  /* 0x00000001ff0b7807 */ /* 0x000fca0000000000 */
[----:B------:R2:W-:Y:S04]  /*0950*/  STG.E.U8 desc[UR6][R16.64], R11 ;  /* 0x0000000b10007986 */ /* 0x0005e8000c101106 */
.L_x_19:
[----:B------:R-:W-:Y:S05]  /*0960*/  BSYNC.RECONVERGENT B0 ;  /* 0x0000000000007941 */ /* 0x000fea0003800200 */
.L_x_18:
[C---:B------:R-:W-:Y:S01]  /*0970*/  ISETP.NE.AND P0, PT, R7.reuse, R2, PT ;  /* 0x000000020700720c */ /* 0x040fe20003f05270 */
[----:B------:R-:W-:-:S12]  /*0980*/  VIADD R7, R7, 0x1 ;  /* 0x0000000107077836 */ /* 0x000fd80000000000 */
[----:B------:R-:W-:Y:S05]  /*0990*/  @P0 BRA `(.L_x_25) ;  /* 0xfffffff800900947 */ /* 0x000fea000383ffff */
[----:B------:R-:W-:Y:S05]  /*09a0*/  EXIT ;  /* 0x000000000000794d */ /* 0x000fea0003800000 */
.L_x_26:
        /* <DEDUP_REMOVED lines=13> */
.L_x_43:


//--------------------- .text._ZN11circles_gpu9fill_dataEPhPjj --------------------------
	.section	.text._ZN11circles_gpu9fill_dataEPhPjj,"ax",@progbits
	.align	128
        .global         _ZN11circles_gpu9fill_dataEPhPjj
        .type           _ZN11circles_gpu9fill_dataEPhPjj,@function
        .size           _ZN11circles_gpu9fill_dataEPhPjj,(.L_x_44 - _ZN11circles_gpu9fill_dataEPhPjj)
        .other          _ZN11circles_gpu9fill_dataEPhPjj,@"STO_CUDA_ENTRY STV_DEFAULT"
_ZN11circles_gpu9fill_dataEPhPjj:
.text._ZN11circles_gpu9fill_dataEPhPjj:
        /* <DEDUP_REMOVED lines=8> */
[----:B------:R-:W0:Y:S01]  /*0080*/  LDCU.64 UR6, c[0x0][0x380] ;  /* 0x00007000ff0677ac */ /* 0x000e220008000a00 */
[----:B------:R-:W1:Y:S01]  /*0090*/  LDC.64 R2, c[0x0][0x388] ;  /* 0x0000e200ff027b82 */ /* 0x000e620000000a00 */
[----:B------:R-:W2:Y:S01]  /*00a0*/  LDCU.64 UR4, c[0x0][0x358] ;  /* 0x00006b00ff0477ac */ /* 0x000ea20008000a00 */
[----:B0-----:R-:W-:-:S04]  /*00b0*/  IADD3 R4, P0, PT, R7, UR6, RZ ;  /* 0x0000000607047c10 */ /* 0x001fc8000ff1e0ff */
[----:B------:R-:W-:-:S06]  /*00c0*/  LEA.HI.X.SX32 R5, R7, UR7, 0x1, P0 ;  /* 0x0000000707057c11 */ /* 0x000fcc00080f0eff */
[----:B--2---:R-:W2:Y:S01]  /*00d0*/  LDG.E.U8 R5, desc[UR4][R4.64] ;  /* 0x0000000404057981 */ /* 0x004ea2000c1e1100 */
[----:B-1----:R-:W-:-:S05]  /*00e0*/  IMAD.WIDE R2, R7, 0x4, R2 ;  /* 0x0000000407027825 */ /* 0x002fca00078e0202 */
[----:B--2---:R-:W-:Y:S01]  /*00f0*/  STG.E desc[UR4][R2.64], R5 ;  /* 0x0000000502007986 */ /* 0x004fe2000c101904 */
[----:B------:R-:W-:Y:S05]  /*0100*/  EXIT ;  /* 0x000000000000794d */ /* 0x000fea0003800000 */
.L_x_27:
        /* <DEDUP_REMOVED lines=15> */
.L_x_44:


//--------------------- .text._ZN11circles_gpu4scanEmPKjS1_Pj --------------------------
	.section	.text._ZN11circles_gpu4scanEmPKjS1_Pj,"ax",@progbits
	.align	128
        .global         _ZN11circles_gpu4scanEmPKjS1_Pj
        .type           _ZN11circles_gpu4scanEmPKjS1_Pj,@function
        .size           _ZN11circles_gpu4scanEmPKjS1_Pj,(.L_x_45 - _ZN11circles_gpu4scanEmPKjS1_Pj)
        .other          _ZN11circles_gpu4scanEmPKjS1_Pj,@"STO_CUDA_ENTRY STV_DEFAULT"
_ZN11circles_gpu4scanEmPKjS1_Pj:
.text._ZN11circles_gpu4scanEmPKjS1_Pj:
[----:B------:R-:W-:Y:S01]  /*0000*/  LDC R1, c[0x0][0x37c] ;  /* 0x0000df00ff017b82 */ /* 0x000fe20000000800 */
[----:B------:R-:W0:Y:S01]  /*0010*/  S2R R7, SR_CTAID.X ;  /* 0x0000000000077919 */ /* 0x000e220000002500 */
[----:B------:R-:W0:Y:S01]  /*0020*/  LDCU UR4, c[0x0][0x360] ;  /* 0x00006c00ff0477ac */ /* 0x000e220008000800 */
[----:B------:R-:W-:Y:S01]  /*0030*/  IMAD.MOV.U32 R5, RZ, RZ, RZ ;  /* 0x000000ffff057224 */ /* 0x000fe200078e00ff */
[----:B------:R-:W0:Y:S01]  /*0040*/  S2R R4, SR_TID.X ;  /* 0x0000000000047919 */ /* 0x000e220000002100 */
[----:B------:R-:W1:Y:S01]  /*0050*/  LDCU.64 UR6, c[0x0][0x380] ;  /* 0x00007000ff0677ac */ /* 0x000e620008000a00 */
[----:B0-----:R-:W-:-:S03]  /*0060*/  IMAD.WIDE.U32 R2, R7, UR4, R4 ;  /* 0x0000000407027c25 */ /* 0x001fc6000f8e0004 */
[----:B-1----:R-:W-:-:S04]  /*0070*/  ISETP.GE.U32.AND P0, PT, R2, UR6, PT ;  /* 0x0000000602007c0c */ /* 0x002fc8000bf06070 */
[----:B------:R-:W-:Y:S01]  /*0080*/  ISETP.GE.U32.AND.EX P0, PT, R3, UR7, PT, P0 ;  /* 0x0000000703007c0c */ /* 0x000fe2000bf06100 */
[----:B------:R-:W0:-:S12]  /*0090*/  LDCU.64 UR6, c[0x0][0x358] ;  /* 0x00006b00ff0677ac */ /* 0x000e180008000a00 */
[----:B------:R-:W1:Y:S02]  /*00a0*/  @!P0 LDC.64 R8, c[0x0][0x388] ;  /* 0x0000e200ff088b82 */ /* 0x000e640000000a00 */
[----:B-1----:R-:W-:-:S04]  /*00b0*/  @!P0 LEA R8, P1, R2, R8, 0x2 ;  /* 0x0000000802088211 */ /* 0x002fc800078210ff */
[----:B------:R-:W-:-:S06]  /*00c0*/  @!P0 LEA.HI.X R9, R2, R9, R3, 0x2, P1 ;  /* 0x0000000902098211 */ /* 0x000fcc00008f1403 */
[----:B0-----:R-:W2:Y:S01]  /*00d0*/  @!P0 LDG.E R9, desc[UR6][R8.64] ;  /* 0x0000000608098981 */ /* 0x001ea2000c1e1900 */
[----:B------:R-:W0:Y:S01]  /*00e0*/  S2UR UR5, SR_CgaCtaId ;  /* 0x00000000000579c3 */ /* 0x000e220000008800 */
[----:B------:R-:W-:Y:S01]  /*00f0*/  UMOV UR4, 0x400 ;  /* 0x0000040000047882 */ /* 0x000fe20000000000 */
[C---:B------:R-:W-:Y:S02]  /*0100*/  LEA.HI R0, R4.reuse, R4, RZ, 0x1b ;  /* 0x0000000404007211 */ /* 0x040fe400078fd8ff */
[----:B------:R-:W-:-:S13]  /*0110*/  ISETP.NE.AND P1, PT, R4, RZ, PT ;  /* 0x000000ff0400720c */ /* 0x000fda0003f25270 */
[----:B------:R-:W-:-:S05]  /*0120*/  @P1 VIADD R5, R4, 0xffffffff ;  /* 0xffffffff04051836 */ /* 0x000fca0000000000 */
[----:B------:R-:W-:Y:S01]  /*0130*/  @P1 LEA.HI R6, R5, R4, RZ, 0x1b ;  /* 0x0000000405061211 */ /* 0x000fe200078fd8ff */
[----:B------:R-:W-:Y:S01]  /*0140*/  IMAD.MOV.U32 R5, RZ, RZ, RZ ;  /* 0x000000ffff057224 */ /* 0x000fe200078e00ff */
[----:B0-----:R-:W-:-:S06]  /*0150*/  ULEA UR4, UR5, UR4, 0x18 ;  /* 0x0000000405047291 */ /* 0x001fcc000f8ec0ff */
[----:B------:R-:W-:Y:S02]  /*0160*/  LEA R0, R0, UR4, 0x2 ;  /* 0x0000000400007c11 */ /* 0x000fe4000f8e10ff */
[----:B------:R-:W-:-:S03]  /*0170*/  @P1 LEA R6, R6, UR4, 0x2 ;  /* 0x0000000406061c11 */ /* 0x000fc6000f8e10ff */
[----:B--2---:R-:W-:Y:S01]  /*0180*/  @!P0 STS [R0], R9 ;  /* 0x0000000900008388 */ /* 0x004fe20000000800 */
[----:B------:R-:W-:Y:S06]  /*0190*/  BAR.SYNC.DEFER_BLOCKING 0x0 ;  /* 0x0000000000007b1d */ /* 0x000fec0000010000 */
[----:B------:R0:W-:Y:S02]  /*01a0*/  @P1 LDS R5, [R6+-0x4] ;  /* 0xfffffc0006051984 */ /* 0x0001e40000000800 */
[----:B------:R-:W-:Y:S01]  /*01b0*/  BAR.SYNC.DEFER_BLOCKING 0x0 ;  /* 0x0000000000007b1d */ /* 0x000fe20000010000 */
[----:B------:R-:W-:Y:S01]  /*01c0*/  ISETP.GE.U32.AND P1, PT, R4, 0x2, PT ;  /* 0x000000020400780c */ /* 0x000fe20003f26070 */
[----:B0-----:R-:W-:-:S12]  /*01d0*/  IMAD.MOV.U32 R6, RZ, RZ, RZ ;  /* 0x000000ffff067224 */ /* 0x001fd800078e00ff */
[----:B------:R-:W-:-:S05]  /*01e0*/  @P1 VIADD R11, R4, 0xfffffffe ;  /* 0xfffffffe040b1836 */ /* 0x000fca0000000000 */
[----:B------:R-:W-:-:S04]  /*01f0*/  @P1 LEA.HI R11, R11, R4, RZ, 0x1b ;  /* 0x000000040b0b1211 */ /* 0x000fc800078fd8ff */
[----:B------:R-:W-:Y:S01]  /*0200*/  @P1 LEA R11, R11, UR4, 0x2 ;  /* 0x000000040b0b1c11 */ /* 0x000fe2000f8e10ff */
[----:B------:R-:W0:Y:S02]  /*0210*/  LDS R8, [R0] ;  /* 0x0000000000087984 */ /* 0x000e240000000800 */
[----:B0-----:R-:W-:Y:S02]  /*0220*/  IMAD.IADD R5, R8, 0x1, R5 ;  /* 0x0000000108057824 */ /* 0x001fe400078e0205 */
[----:B------:R-:W-:-:S03]  /*0230*/  IMAD.MOV.U32 R8, RZ, RZ, RZ ;  /* 0x000000ffff087224 */ /* 0x000fc600078e00ff */
[----:B------:R-:W-:Y:S01]  /*0240*/  STS [R0], R5 ;  /* 0x0000000500007388 */ /* 0x000fe20000000800 */
[----:B------:R-:W-:Y:S06]  /*0250*/  BAR.SYNC.DEFER_BLOCKING 0x0 ;  /* 0x0000000000007b1d */ /* 0x000fec0000010000 */
[----:B------:R-:W-:Y:S02]  /*0260*/  @P1 LDS R8, [R11+-0x8] ;  /* 0xfffff8000b081984 */ /* 0x000fe40000000800 */
[----:B------:R-:W-:Y:S01]  /*0270*/  BAR.SYNC.DEFER_BLOCKING 0x0 ;  /* 0x0000000000007b1d */ /* 0x000fe20000010000 */
[----:B------:R-:W-:-:S13]  /*0280*/  ISETP.GE.U32.AND P1, PT, R4, 0x4, PT ;  /* 0x000000040400780c */ /* 0x000fda0003f26070 */
[----:B------:R-:W-:-:S05]  /*0290*/  @P1 VIADD R13, R4, 0xfffffffc ;  /* 0xfffffffc040d1836 */ /* 0x000fca0000000000 */
[----:B------:R-:W-:-:S04]  /*02a0*/  @P1 LEA.HI R13, R13, R4, RZ, 0x1b ;  /* 0x000000040d0d1211 */ /* 0x000fc800078fd8ff */
[----:B------:R-:W-:Y:S01]  /*02b0*/  @P1 LEA R13, R13, UR4, 0x2 ;  /* 0x000000040d0d1c11 */ /* 0x000fe2000f8e10ff */
[----:B------:R-:W0:Y:S02]  /*02c0*/  LDS R9, [R0] ;  /* 0x0000000000097984 */ /* 0x000e240000000800 */
[----:B0-----:R-:W-:-:S05]  /*02d0*/  IMAD.IADD R9, R9, 0x1, R8 ;  /* 0x0000000109097824 */ /* 0x001fca00078e0208 */
        /* <DEDUP_REMOVED lines=39> */
[----:B------:R-:W-:Y:S01]  /*0550*/  @P1 LEA.HI R13, R13, R4, RZ, 0x1b ;  /* 0x000000040d0d1211 */ /* 0x000fe200078fd8ff */
[----:B------:R-:W-:-:S03]  /*0560*/  IMAD.MOV.U32 R4, RZ, RZ, RZ ;  /* 0x000000ffff047224 */ /* 0x000fc600078e00ff */
        /* <DEDUP_REMOVED lines=8> */
[----:B------:R-:W-:-:S05]  /*05f0*/  ISETP.NE.AND P1, PT, R7, RZ, PT ;  /* 0x000000ff0700720c */ /* 0x000fca0003f25270 */
[----:B------:R-:W0:Y:S02]  /*0600*/  LDS R5, [R0] ;  /* 0x0000000000057984 */ /* 0x000e240000000800 */
[----:B0-----:R-:W-:-:S05]  /*0610*/  IMAD.IADD R5, R5, 0x1, R4 ;  /* 0x0000000105057824 */ /* 0x001fca00078e0204 */
[----:B------:R0:W-:Y:S01]  /*0620*/  STS [R0], R5 ;  /* 0x0000000500007388 */ /* 0x0001e20000000800 */
[----:B------:R-:W-:Y:S06]  /*0630*/  BAR.SYNC.DEFER_BLOCKING 0x0 ;  /* 0x0000000000007b1d */ /* 0x000fec0000010000 */
[----:B------:R-:W-:Y:S05]  /*0640*/  @!P1 BRA `(.L_x_28) ;  /* 0x0000000000109947 */ /* 0x000fea0003800000 */
[----:B0-----:R-:W0:Y:S01]  /*0650*/  LDC.64 R4, c[0x0][0x390] ;  /* 0x0000e400ff047b82 */ /* 0x001e220000000a00 */
[----:B------:R-:W-:-:S04]  /*0660*/  VIADD R7, R7, 0xffffffff ;  /* 0xffffffff07077836 */ /* 0x000fc80000000000 */
[----:B0-----:R-:W-:-:S05]  /*0670*/  IMAD.WIDE.U32 R4, R7, 0x4, R4 ;  /* 0x0000000407047825 */ /* 0x001fca00078e0004 */
[----:B------:R1:W5:Y:S02]  /*0680*/  LDG.E R6, desc[UR6][R4.64] ;  /* 0x0000000604067981 */ /* 0x000364000c1e1900 */
.L_x_28:
[----:B------:R-:W-:Y:S05]  /*0690*/  @P0 EXIT ;  /* 0x000000000000094d */ /* 0x000fea0003800000 */
[----:B------:R-:W2:Y:S01]  /*06a0*/  LDS R7, [R0] ;  /* 0x0000000000077984 */ /* 0x000ea20000000800 */
[----:B------:R-:W1:Y:S02]  /*06b0*/  LDCU.64 UR4, c[0x0][0x398] ;  /* 0x00007300ff0477ac */ /* 0x000e640008000a00 */
[----:B-1----:R-:W-:-:S04]  /*06c0*/  LEA R4, P0, R2, UR4, 0x2 ;  /* 0x0000000402047c11 */ /* 0x002fc8000f8010ff */
[----:B0-----:R-:W-:Y:S01]  /*06d0*/  LEA.HI.X R5, R2, UR5, R3, 0x2, P0 ;  /* 0x0000000502057c11 */ /* 0x001fe200080f1403 */
[----:B--2--5:R-:W-:-:S05]  /*06e0*/  IMAD.IADD R7, R7, 0x1, R6 ;  /* 0x0000000107077824 */ /* 0x024fca00078e0206 */
[----:B------:R-:W-:Y:S01]  /*06f0*/  STG.E desc[UR6][R4.64], R7 ;  /* 0x0000000704007986 */ /* 0x000fe2000c101906 */
[----:B------:R-:W-:Y:S05]  /*0700*/  EXIT ;  /* 0x000000000000794d */ /* 0x000fea0003800000 */
.L_x_29:
        /* <DEDUP_REMOVED lines=15> */
.L_x_45:


//--------------------- .text._ZN11circles_gpu10scan_blockEmPKjPj --------------------------
	.section	.text._ZN11circles_gpu10scan_blockEmPKjPj,"ax",@progbits
	.align	128
        .global         _ZN11circles_gpu10scan_blockEmPKjPj
        .type           _ZN11circles_gpu10scan_blockEmPKjPj,@function
        .size           _ZN11circles_gpu10scan_blockEmPKjPj,(.L_x_46 - _ZN11circles_gpu10scan_blockEmPKjPj)
        .other          _ZN11circles_gpu10scan_blockEmPKjPj,@"STO_CUDA_ENTRY STV_DEFAULT"
_ZN11circles_gpu10scan_blockEmPKjPj:
.text._ZN11circles_gpu10scan_blockEmPKjPj:
[----:B------:R-:W-:Y:S01]  /*0000*/  LDC R1, c[0x0][0x37c] ;  /* 0x0000df00ff017b82 */ /* 0x000fe20000000800 */
[----:B------:R-:W0:Y:S07]  /*0010*/  S2R R0, SR_TID.X ;  /* 0x0000000000007919 */ /* 0x000e2e0000002100 */
[----:B------:R-:W0:Y:S01]  /*0020*/  LDC.64 R2, c[0x0][0x388] ;  /* 0x0000e200ff027b82 */ /* 0x000e220000000a00 */
[----:B------:R-:W1:Y:S01]  /*0030*/  LDCU.64 UR6, c[0x0][0x358] ;  /* 0x00006b00ff0677ac */ /* 0x000e620008000a00 */
[----:B0-----:R-:W-:-:S06]  /*0040*/  IMAD.WIDE.U32 R2, R0, 0x4, R2 ;  /* 0x0000000400027825 */ /* 0x001fcc00078e0002 */
[----:B-1----:R-:W2:Y:S01]  /*0050*/  LDG.E R2, desc[UR6][R2.64] ;  /* 0x0000000602027981 */ /* 0x002ea2000c1e1900 */
[----:B------:R-:W-:Y:S01]  /*0060*/  LOP3.LUT P0, R5, R0, 0x1f, RZ, 0xc0, !PT ;  /* 0x0000001f00057812 */ /* 0x000fe2000780c0ff */
[----:B------:R-:W0:Y:S01]  /*0070*/  S2UR UR5, SR_CgaCtaId ;  /* 0x00000000000579c3 */ /* 0x000e220000008800 */
[----:B------:R-:W-:Y:S02]  /*0080*/  UMOV UR4, 0x400 ;  /* 0x0000040000047882 */ /* 0x000fe40000000000 */
[C---:B------:R-:W-:Y:S02]  /*0090*/  ISETP.GE.U32.AND P3, PT, R5.reuse, 0x2, PT ;  /* 0x000000020500780c */ /* 0x040fe40003f66070 */
[C---:B------:R-:W-:Y:S02]  /*00a0*/  ISETP.GE.U32.AND P2, PT, R5.reuse, 0x4, PT ;  /* 0x000000040500780c */ /* 0x040fe40003f46070 */
[C---:B------:R-:W-:Y:S02]  /*00b0*/  ISETP.GE.U32.AND P1, PT, R5.reuse, 0x8, PT ;  /* 0x000000080500780c */ /* 0x040fe40003f26070 */
[----:B------:R-:W-:Y:S01]  /*00c0*/  ISETP.NE.AND P4, PT, R5, 0x1f, PT ;  /* 0x0000001f0500780c */ /* 0x000fe20003f85270 */
[----:B0-----:R-:W-:Y:S01]  /*00d0*/  ULEA UR4, UR5, UR4, 0x18 ;  /* 0x0000000405047291 */ /* 0x001fe2000f8ec0ff */
[----:B--2---:R-:W0:Y:S02]  /*00e0*/  SHFL.UP PT, R4, R2, 0x1, RZ ;  /* 0x0420000002047989 */ /* 0x004e2400000e00ff */
[----:B0-----:R-:W-:-:S02]  /*00f0*/  SEL R7, R4, RZ, P0 ;  /* 0x000000ff04077207 */ /* 0x001fc40000000000 */
[----:B------:R-:W-:-:S03]  /*0100*/  ISETP.GE.U32.AND P0, PT, R5, 0x10, PT ;  /* 0x000000100500780c */ /* 0x000fc60003f06070 */
[----:B------:R-:W-:-:S05]  /*0110*/  IMAD.IADD R7, R2, 0x1, R7 ;  /* 0x0000000102077824 */ /* 0x000fca00078e0207 */
[----:B------:R-:W0:Y:S02]  /*0120*/  SHFL.UP PT, R4, R7, 0x2, RZ ;  /* 0x0440000007047989 */ /* 0x000e2400000e00ff */
[----:B0-----:R-:W-:-:S05]  /*0130*/  SEL R4, R4, RZ, P3 ;  /* 0x000000ff04047207 */ /* 0x001fca0001800000 */
[----:B------:R-:W-:-:S05]  /*0140*/  IMAD.IADD R4, R7, 0x1, R4 ;  /* 0x0000000107047824 */ /* 0x000fca00078e0204 */
[----:B------:R-:W0:Y:S02]  /*0150*/  SHFL.UP PT, R6, R4, 0x4, RZ ;  /* 0x0480000004067989 */ /* 0x000e2400000e00ff */
[----:B0-----:R-:W-:-:S05]  /*0160*/  SEL R3, R6, RZ, P2 ;  /* 0x000000ff06037207 */ /* 0x001fca0001000000 */
[----:B------:R-:W-:-:S05]  /*0170*/  IMAD.IADD R3, R4, 0x1, R3 ;  /* 0x0000000104037824 */ /* 0x000fca00078e0203 */
[----:B------:R-:W0:Y:S02]  /*0180*/  SHFL.UP PT, R2, R3, 0x8, RZ ;  /* 0x0500000003027989 */ /* 0x000e2400000e00ff */
[----:B0-----:R-:W-:-:S05]  /*0190*/  SEL R2, R2, RZ, P1 ;  /* 0x000000ff02027207 */ /* 0x001fca0000800000 */
[----:B------:R-:W-:Y:S01]  /*01a0*/  IMAD.IADD R6, R3, 0x1, R2 ;  /* 0x0000000103067824 */ /* 0x000fe200078e0202 */
[----:B------:R-:W-:-:S04]  /*01b0*/  SHF.R.U32.HI R3, RZ, 0x3, R0 ;  /* 0x00000003ff037819 */ /* 0x000fc80000011600 */
[----:B------:R-:W0:Y:S01]  /*01c0*/  SHFL.UP PT, R2, R6, 0x10, RZ ;  /* 0x0600000006027989 */ /* 0x000e2200000e00ff */
[----:B------:R-:W-:Y:S02]  /*01d0*/  LOP3.LUT R3, R3, 0x7c, RZ, 0xc0, !PT ;  /* 0x0000007c03037812 */ /* 0x000fe400078ec0ff */
[----:B0-----:R-:W-:-:S05]  /*01e0*/  SEL R7, R2, RZ, P0 ;  /* 0x000000ff02077207 */ /* 0x001fca0000000000 */
[----:B------:R-:W-:-:S05]  /*01f0*/  IMAD.IADD R2, R6, 0x1, R7 ;  /* 0x0000000106027824 */ /* 0x000fca00078e0207 */
[----:B------:R0:W-:Y:S01]  /*0200*/  @!P4 STS [R3+UR4], R2 ;  /* 0x000000020300c988 */ /* 0x0001e20008000804 */
[----:B------:R-:W-:Y:S01]  /*0210*/  BAR.SYNC.DEFER_BLOCKING 0x0 ;  /* 0x0000000000007b1d */ /* 0x000fe20000010000 */
[----:B------:R-:W-:-:S13]  /*0220*/  ISETP.GT.U32.AND P4, PT, R0, 0x1f, PT ;  /* 0x0000001f0000780c */ /* 0x000fda0003f84070 */
[----:B0-----:R-:W-:Y:S05]  /*0230*/  @P4 BRA `(.L_x_30) ;  /* 0x0000000000544947 */ /* 0x001fea0003800000 */
[C---:B------:R-:W-:Y:S01]  /*0240*/  LEA R4, R5.reuse, UR4, 0x2 ;  /* 0x0000000405047c11 */ /* 0x040fe2000f8e10ff */
[----:B------:R-:W-:Y:S01]  /*0250*/  UMOV UR5, 0xffffffff ;  /* 0xffffffff00057882 */ /* 0x000fe20000000000 */
[----:B------:R-:W-:-:S03]  /*0260*/  ISETP.NE.AND P4, PT, R5, RZ, PT ;  /* 0x000000ff0500720c */ /* 0x000fc60003f85270 */
[----:B------:R0:W1:Y:S01]  /*0270*/  LDS R6, [R4] ;  /* 0x0000000004067984 */ /* 0x0000620000000800 */
[----:B------:R-:W-:Y:S09]  /*0280*/  BRA.DIV UR5, `(.L_x_31) ;  /* 0x0000000205687947 */ /* 0x000ff2000b800000 */
[----:B-1----:R-:W1:Y:S02]  /*0290*/  SHFL.UP PT, R5, R6, 0x1, RZ ;  /* 0x0420000006057989 */ /* 0x002e6400000e00ff */
[----:B-1----:R-:W-:-:S05]  /*02a0*/  SEL R5, R5, RZ, P4 ;  /* 0x000000ff05057207 */ /* 0x002fca0002000000 */
[----:B------:R-:W-:-:S05]  /*02b0*/  IMAD.IADD R5, R6, 0x1, R5 ;  /* 0x0000000106057824 */ /* 0x000fca00078e0205 */
[----:B------:R-:W1:Y:S02]  /*02c0*/  SHFL.UP PT, R7, R5, 0x2, RZ ;  /* 0x0440000005077989 */ /* 0x000e6400000e00ff */
[----:B-1----:R-:W-:-:S04]  /*02d0*/  SEL R8, R7, RZ, P3 ;  /* 0x000000ff07087207 */ /* 0x002fc80001800000 */
[----:B------:R-:W-:-:S05]  /*02e0*/  IADD3 R8, PT, PT, R5, R8, RZ ;  /* 0x0000000805087210 */ /* 0x000fca0007ffe0ff */
[----:B------:R-:W1:Y:S02]  /*02f0*/  SHFL.UP PT, R7, R8, 0x4, RZ ;  /* 0x0480000008077989 */ /* 0x000e6400000e00ff */
[----:B-1----:R-:W-:-:S05]  /*0300*/  SEL R7, R7, RZ, P2 ;  /* 0x000000ff07077207 */ /* 0x002fca0001000000 */
[----:B------:R-:W-:-:S05]  /*0310*/  IMAD.IADD R7, R8, 0x1, R7 ;  /* 0x0000000108077824 */ /* 0x000fca00078e0207 */
[----:B------:R-:W1:Y:S02]  /*0320*/  SHFL.UP PT, R9, R7, 0x8, RZ ;  /* 0x0500000007097989 */ /* 0x000e6400000e00ff */
[----:B-1----:R-:W-:-:S05]  /*0330*/  SEL R10, R9, RZ, P1 ;  /* 0x000000ff090a7207 */ /* 0x002fca0000800000 */
[----:B------:R-:W-:-:S05]  /*0340*/  IMAD.IADD R10, R7, 0x1, R10 ;  /* 0x00000001070a7824 */ /* 0x000fca00078e020a */
[----:B------:R1:W2:Y:S02]  /*0350*/  SHFL.UP PT, R6, R10, 0x10, RZ ;  /* 0x060000000a067989 */ /* 0x0002a400000e00ff */
.L_x_37:
[----:B--2---:R-:W-:-:S05]  /*0360*/  SEL R5, R6, RZ, P0 ;  /* 0x000000ff06057207 */ /* 0x004fca0000000000 */
[----:B------:R-:W-:-:S05]  /*0370*/  IMAD.IADD R5, R10, 0x1, R5 ;  /* 0x000000010a057824 */ /* 0x000fca00078e0205 */
[----:B------:R2:W-:Y:S02]  /*0380*/  STS [R4], R5 ;  /* 0x0000000504007388 */ /* 0x0005e40000000800 */
.L_x_30:
[----:B------:R-:W-:Y:S05]  /*0390*/  WARPSYNC.ALL ;  /* 0x0000000000007948 */ /* 0x000fea0003800000 */
[----:B------:R-:W-:Y:S01]  /*03a0*/  BAR.SYNC.DEFER_BLOCKING 0x0 ;  /* 0x0000000000007b1d */ /* 0x000fe20000010000 */
[----:B------:R-:W-:Y:S01]  /*03b0*/  ISETP.GE.U32.AND P0, PT, R0, 0x20, PT ;  /* 0x000000200000780c */ /* 0x000fe20003f06070 */
[----:B------:R-:W-:-:S06]  /*03c0*/  IMAD.MOV.U32 R7, RZ, RZ, RZ ;  /* 0x000000ffff077224 */ /* 0x000fcc00078e00ff */
[----:B0-2---:R-:W0:Y:S06]  /*03d0*/  LDC.64 R4, c[0x0][0x390] ;  /* 0x0000e400ff047b82 */ /* 0x005e2c0000000a00 */
[----:B------:R-:W2:Y:S01]  /*03e0*/  @P0 LDS R7, [R3+UR4+-0x4] ;  /* 0xfffffc0403070984 */ /* 0x000ea20008000800 */
[----:B0-----:R-:W-:-:S04]  /*03f0*/  IMAD.WIDE.U32 R4, R0, 0x4, R4 ;  /* 0x0000000400047825 */ /* 0x001fc800078e0004 */
[----:B--2---:R-:W-:-:S05]  /*0400*/  IMAD.IADD R7, R2, 0x1, R7 ;  /* 0x0000000102077824 */ /* 0x004fca00078e0207 */
[----:B------:R-:W-:Y:S01]  /*0410*/  STG.E desc[UR6][R4.64], R7 ;  /* 0x0000000704007986 */ /* 0x000fe2000c101906 */
[----:B------:R-:W-:Y:S05]  /*0420*/  EXIT ;  /* 0x000000000000794d */ /* 0x000fea0003800000 */
.L_x_31:
[----:B-1----:R-:W-:Y:S01]  /*0430*/  MOV R12, R6 ;  /* 0x00000006000c7202 */ /* 0x002fe20000000f00 */
[----:B------:R-:W-:Y:S02]  /*0440*/  IMAD.MOV.U32 R13, RZ, RZ, 0x1 ;  /* 0x00000001ff0d7424 */ /* 0x000fe400078e00ff */
[----:B------:R-:W-:Y:S02]  /*0450*/  IMAD.MOV.U32 R14, RZ, RZ, RZ ;  /* 0x000000ffff0e7224 */ /* 0x000fe400078e00ff */
[----:B------:R-:W-:-:S07]  /*0460*/  IMAD.MOV.U32 R11, RZ, RZ, -0x1 ;  /* 0xffffffffff0b7424 */ /* 0x000fce00078e00ff */
[----:B0-----:R-:W-:Y:S05]  /*0470*/  WARPSYNC.COLLECTIVE R11, `(.L_x_32) ;  /* 0x000000000b087348 */ /* 0x001fea0003c00000 */
[----:B------:R1:W2:Y:S02]  /*0480*/  SHFL.UP P5, R9, R12, R13, R14 ;  /* 0x0400000d0c097389 */ /* 0x0002a400000a000e */
[----:B012---:R-:W-:Y:S05]  /*0490*/  ENDCOLLECTIVE ;  /* 0x000000000000791b */ /* 0x007fea0003800000 */
.L_x_32:
[----:B------:R-:W-:Y:S02]  /*04a0*/  IMAD.MOV.U32 R13, RZ, RZ, 0x2 ;  /* 0x00000002ff0d7424 */ /* 0x000fe400078e00ff */
[----:B------:R-:W-:-:S05]  /*04b0*/  IMAD.MOV.U32 R5, RZ, RZ, R9 ;  /* 0x000000ffff057224 */ /* 0x000fca00078e0009 */
[----:B------:R-:W-:-:S05]  /*04c0*/  SEL R5, R5, RZ, P4 ;  /* 0x000000ff05057207 */ /* 0x000fca0002000000 */
[----:B------:R-:W-:-:S05]  /*04d0*/  IMAD.IADD R5, R6, 0x1, R5 ;  /* 0x0000000106057824 */ /* 0x000fca00078e0205 */
[----:B------:R-:W-:-:S07]  /*04e0*/  MOV R12, R5 ;  /* 0x00000005000c7202 */ /* 0x000fce0000000f00 */
[----:B------:R-:W-:Y:S05]  /*04f0*/  WARPSYNC.COLLECTIVE R11, `(.L_x_33) ;  /* 0x000000000b087348 */ /* 0x000fea0003c00000 */
[----:B------:R0:W1:Y:S02]  /*0500*/  SHFL.UP P5, R9, R12, R13, R14 ;  /* 0x0400000d0c097389 */ /* 0x00006400000a000e */
[----:B01----:R-:W-:Y:S05]  /*0510*/  ENDCOLLECTIVE ;  /* 0x000000000000791b */ /* 0x003fea0003800000 */
.L_x_33:
[----:B------:R-:W-:Y:S02]  /*0520*/  HFMA2 R13, -RZ, RZ, 0, 2.384185791015625e-07 ;  /* 0x00000004ff0d7431 */ /* 0x000fe400000001ff */
[----:B------:R-:W-:-:S05]  /*0530*/  IMAD.MOV.U32 R7, RZ, RZ, R9 ;  /* 0x000000ffff077224 */ /* 0x000fca00078e0009 */
[----:B------:R-:W-:-:S05]  /*0540*/  SEL R8, R7, RZ, P3 ;  /* 0x000000ff07087207 */ /* 0x000fca0001800000 */
[----:B------:R-:W-:-:S04]  /*0550*/  IMAD.IADD R8, R5, 0x1, R8 ;  /* 0x0000000105087824 */ /* 0x000fc800078e0208 */
[----:B------:R-:W-:-:S07]  /*0560*/  IMAD.MOV.U32 R12, RZ, RZ, R8 ;  /* 0x000000ffff0c7224 */ /* 0x000fce00078e0008 */
[----:B------:R-:W-:Y:S05]  /*0570*/  WARPSYNC.COLLECTIVE R11, `(.L_x_34) ;  /* 0x000000000b087348 */ /* 0x000fea0003c00000 */
[----:B------:R0:W1:Y:S02]  /*0580*/  SHFL.UP P5, R9, R12, R13, R14 ;  /* 0x0400000d0c097389 */ /* 0x00006400000a000e */
[----:B01----:R-:W-:Y:S05]  /*0590*/  ENDCOLLECTIVE ;  /* 0x000000000000791b */ /* 0x003fea0003800000 */
.L_x_34:
[----:B------:R-:W-:Y:S02]  /*05a0*/  IMAD.MOV.U32 R13, RZ, RZ, 0x8 ;  /* 0x00000008ff0d7424 */ /* 0x000fe400078e00ff */
[----:B------:R-:W-:-:S05]  /*05b0*/  IMAD.MOV.U32 R7, RZ, RZ, R9 ;  /* 0x000000ffff077224 */ /* 0x000fca00078e0009 */
[----:B------:R-:W-:-:S05]  /*05c0*/  SEL R7, R7, RZ, P2 ;  /* 0x000000ff07077207 */ /* 0x000fca0001000000 */
[----:B------:R-:W-:-:S04]  /*05d0*/  IMAD.IADD R7, R8, 0x1, R7 ;  /* 0x0000000108077824 */ /* 0x000fc800078e0207 */
[----:B------:R-:W-:-:S07]  /*05e0*/  IMAD.MOV.U32 R12, RZ, RZ, R7 ;  /* 0x000000ffff0c7224 */ /* 0x000fce00078e0007 */
[----:B------:R-:W-:Y:S05]  /*05f0*/  WARPSYNC.COLLECTIVE R11, `(.L_x_35) ;  /* 0x000000000b087348 */ /* 0x000fea0003c00000 */
[----:B------:R0:W1:Y:S02]  /*0600*/  SHFL.UP P5, R9, R12, R13, R14 ;  /* 0x0400000d0c097389 */ /* 0x00006400000a000e */
[----:B01----:R-:W-:Y:S05]  /*0610*/  ENDCOLLECTIVE ;  /* 0x000000000000791b */ /* 0x003fea0003800000 */
.L_x_35:
[----:B------:R-:W-:Y:S01]  /*0620*/  IMAD.MOV.U32 R13, RZ, RZ, 0x10 ;  /* 0x00000010ff0d7424 */ /* 0x000fe200078e00ff */
[----:B------:R-:W-:-:S04]  /*0630*/  SEL R10, R9, RZ, P1 ;  /* 0x000000ff090a7207 */ /* 0x000fc80000800000 */
[----:B------:R-:W-:-:S05]  /*0640*/  IADD3 R10, PT, PT, R7, R10, RZ ;  /* 0x0000000a070a7210 */ /* 0x000fca0007ffe0ff */
[----:B------:R-:W-:-:S07]  /*0650*/  IMAD.MOV.U32 R12, RZ, RZ, R10 ;  /* 0x000000ffff0c7224 */ /* 0x000fce00078e000a */
[----:B------:R-:W-:Y:S05]  /*0660*/  WARPSYNC.COLLECTIVE R11, `(.L_x_36) ;  /* 0x000000000b087348 */ /* 0x000fea0003c00000 */
[----:B------:R0:W1:Y:S02]  /*0670*/  SHFL.UP P5, R9, R12, R13, R14 ;  /* 0x0400000d0c097389 */ /* 0x00006400000a000e */
[----:B01----:R-:W-:Y:S05]  /*0680*/  ENDCOLLECTIVE ;  /* 0x000000000000791b */ /* 0x003fea0003800000 */
.L_x_36:
[----:B------:R-:W-:Y:S01]  /*0690*/  IMAD.MOV.U32 R6, RZ, RZ, R9 ;  /* 0x000000ffff067224 */ /* 0x000fe200078e0009 */
[----:B------:R-:W-:Y:S06]  /*06a0*/  BRA `(.L_x_37) ;  /* 0xfffffffc002c7947 */ /* 0x000fec000383ffff */
.L_x_38:
        /* <DEDUP_REMOVED lines=13> */
.L_x_46:


//--------------------- .text._ZN11circles_gpu6reduceEmPKjPj --------------------------
	.section	.text._ZN11circles_gpu6reduceEmPKjPj,"ax",@progbits
	.align	128
        .global         _ZN11circles_gpu6reduceEmPKjPj
        .type           _ZN11circles_gpu6reduceEmPKjPj,@function
        .size           _ZN11circles_gpu6reduceEmPKjPj,(.L_x_47 - _ZN11circles_gpu6reduceEmPKjPj)
        .other          _ZN11circles_gpu6reduceEmPKjPj,@"STO_CUDA_ENTRY STV_DEFAULT"
_ZN11circles_gpu6reduceEmPKjPj:
.text._ZN11circles_gpu6reduceEmPKjPj:
[----:B------:R-:W-:Y:S01]  /*0000*/  LDC R1, c[0x0][0x37c] ;  /* 0x0000df00ff017b82 */ /* 0x000fe20000000800 */
[----:B------:R-:W0:Y:S07]  /*0010*/  S2R R7, SR_CTAID.X ;  /* 0x0000000000077919 */ /* 0x000e2e0000002500 */
[----:B------:R-:W1:Y:S01]  /*0020*/  LDC.64 R2, c[0x0][0x380] ;  /* 0x0000e000ff027b82 */ /* 0x000e620000000a00 */
[----:B------:R-:W0:Y:S01]  /*0030*/  LDCU UR6, c[0x0][0x360] ;  /* 0x00006c00ff0677ac */ /* 0x000e220008000800 */
[----:B------:R-:W-:Y:S01]  /*0040*/  IMAD.MOV.U32 R5, RZ, RZ, RZ ;  /* 0x000000ffff057224 */ /* 0x000fe200078e00ff */
[----:B------:R-:W0:Y:S01]  /*0050*/  S2R R4, SR_TID.X ;  /* 0x0000000000047919 */ /* 0x000e220000002100 */
[----:B------:R-:W2:Y:S01]  /*0060*/  LDCU.64 UR4, c[0x0][0x358] ;  /* 0x00006b00ff0477ac */ /* 0x000ea20008000a00 */
[----:B0-----:R-:W-:-:S03]  /*0070*/  IMAD.WIDE.U32 R8, R7, UR6, R4 ;  /* 0x0000000607087c25 */ /* 0x001fc6000f8e0004 */
[----:B-1----:R-:W-:-:S04]  /*0080*/  ISETP.GE.U32.AND P0, PT, R8, R2, PT ;  /* 0x000000020800720c */ /* 0x002fc80003f06070 */
[----:B------:R-:W-:-:S13]  /*0090*/  ISETP.GE.U32.AND.EX P0, PT, R9, R3, PT, P0 ;  /* 0x000000030900720c */ /* 0x000fda0003f06100 */
[----:B------:R-:W0:Y:S02]  /*00a0*/  @!P0 LDC.64 R10, c[0x0][0x388] ;  /* 0x0000e200ff0a8b82 */ /* 0x000e240000000a00 */
[----:B0-----:R-:W-:-:S04]  /*00b0*/  @!P0 LEA R10, P1, R8, R10, 0x2 ;  /* 0x0000000a080a8211 */ /* 0x001fc800078210ff */
[----:B------:R-:W-:-:S05]  /*00c0*/  @!P0 LEA.HI.X R11, R8, R11, R9, 0x2, P1 ;  /* 0x0000000b080b8211 */ /* 0x000fca00008f1409 */
[----:B--2---:R-:W2:Y:S01]  /*00d0*/  @!P0 LDG.E R10, desc[UR4][R10.64] ;  /* 0x000000040a0a8981 */ /* 0x004ea2000c1e1900 */
[----:B------:R-:W-:Y:S02]  /*00e0*/  MOV R0, 0x400 ;  /* 0x0000040000007802 */ /* 0x000fe40000000f00 */
[----:B------:R-:W-:Y:S01]  /*00f0*/  ISETP.NE.AND P1, PT, R4, RZ, PT ;  /* 0x000000ff0400720c */ /* 0x000fe20003f25270 */
[----:B------:R-:W0:-:S12]  /*0100*/  S2R R3, SR_CgaCtaId ;  /* 0x0000000000037919 */ /* 0x000e180000008800 */
[----:B------:R-:W-:-:S05]  /*0110*/  @P1 VIADD R5, R4, 0xffffffff ;  /* 0xffffffff04051836 */ /* 0x000fca0000000000 */
[----:B------:R-:W-:Y:S01]  /*0120*/  @P1 LEA.HI R9, R5, R4, RZ, 0x1b ;  /* 0x0000000405091211 */ /* 0x000fe200078fd8ff */
[----:B------:R-:W-:Y:S01]  /*0130*/  IMAD.MOV.U32 R5, RZ, RZ, RZ ;  /* 0x000000ffff057224 */ /* 0x000fe200078e00ff */
[----:B0-----:R-:W-:Y:S02]  /*0140*/  LEA R0, R3, R0, 0x18 ;  /* 0x0000000003007211 */ /* 0x001fe400078ec0ff */
[----:B------:R-:W-:Y:S02]  /*0150*/  LEA.HI R3, R4, R4, RZ, 0x1b ;  /* 0x0000000404037211 */ /* 0x000fe400078fd8ff */
[----:B------:R-:W-:-:S03]  /*0160*/  @P1 LEA R9, R9, R0, 0x2 ;  /* 0x0000000009091211 */ /* 0x000fc600078e10ff */
[----:B------:R-:W-:-:S05]  /*0170*/  IMAD R3, R3, 0x4, R0 ;  /* 0x0000000403037824 */ /* 0x000fca00078e0200 */
[----:B--2---:R-:W-:Y:S01]  /*0180*/  @!P0 STS [R3], R10 ;  /* 0x0000000a03008388 */ /* 0x004fe20000000800 */
[----:B------:R-:W-:Y:S01]  /*0190*/  BAR.SYNC.DEFER_BLOCKING 0x0 ;  /* 0x0000000000007b1d */ /* 0x000fe20000010000 */
[----:B------:R-:W-:-:S13]  /*01a0*/  ISETP.GE.U32.AND P0, PT, R4, 0x2, PT ;  /* 0x000000020400780c */ /* 0x000fda0003f06070 */
[----:B------:R-:W-:-:S05]  /*01b0*/  @P0 VIADD R11, R4, 0xfffffffe ;  /* 0xfffffffe040b0836 */ /* 0x000fca0000000000 */
[----:B------:R-:W-:Y:S01]  /*01c0*/  @P0 LEA.HI R11, R11, R4, RZ, 0x1b ;  /* 0x000000040b0b0211 */ /* 0x000fe200078fd8ff */
[----:B------:R-:W-:Y:S04]  /*01d0*/  @P1 LDS R5, [R9+-0x4] ;  /* 0xfffffc0009051984 */ /* 0x000fe80000000800 */
[----:B------:R-:W-:Y:S01]  /*01e0*/  @P0 IMAD R11, R11, 0x4, R0 ;  /* 0x000000040b0b0824 */ /* 0x000fe200078e0200 */
[----:B------:R-:W-:Y:S06]  /*01f0*/  BAR.SYNC.DEFER_BLOCKING 0x0 ;  /* 0x0000000000007b1d */ /* 0x000fec0000010000 */
[----:B------:R-:W0:Y:S02]  /*0200*/  LDS R6, [R3] ;  /* 0x0000000003067984 */ /* 0x000e240000000800 */
[----:B0-----:R-:W-:-:S02]  /*0210*/  IMAD.IADD R6, R6, 0x1, R5 ;  /* 0x0000000106067824 */ /* 0x001fc400078e0205 */
[----:B------:R-:W-:-:S03]  /*0220*/  IMAD.MOV.U32 R5, RZ, RZ, RZ ;  /* 0x000000ffff057224 */ /* 0x000fc600078e00ff */
[----:B------:R-:W-:Y:S01]  /*0230*/  STS [R3], R6 ;  /* 0x0000000603007388 */ /* 0x000fe20000000800 */
[----:B------:R-:W-:Y:S06]  /*0240*/  BAR.SYNC.DEFER_BLOCKING 0x0 ;  /* 0x0000000000007b1d */ /* 0x000fec0000010000 */
[----:B------:R-:W-:Y:S02]  /*0250*/  @P0 LDS R5, [R11+-0x8] ;  /* 0xfffff8000b050984 */ /* 0x000fe40000000800 */
[----:B------:R-:W-:Y:S01]  /*0260*/  BAR.SYNC.DEFER_BLOCKING 0x0 ;  /* 0x0000000000007b1d */ /* 0x000fe20000010000 */
[----:B------:R-:W-:-:S13]  /*0270*/  ISETP.GE.U32.AND P0, PT, R4, 0x4, PT ;  /* 0x000000040400780c */ /* 0x000fda0003f06070 */
[----:B------:R-:W-:-:S04]  /*0280*/  @P0 IADD3 R9, PT, PT, R4, -0x4, RZ ;  /* 0xfffffffc04090810 */ /* 0x000fc80007ffe0ff */
[----:B------:R-:W-:-:S05]  /*0290*/  @P0 LEA.HI R9, R9, R4, RZ, 0x1b ;  /* 0x0000000409090211 */ /* 0x000fca00078fd8ff */
[----:B------:R-:W-:Y:S01]  /*02a0*/  @P0 IMAD R9, R9, 0x4, R0 ;  /* 0x0000000409090824 */ /* 0x000fe200078e0200 */
        /* <DEDUP_REMOVED lines=10> */
[----:B------:R-:W0:Y:S04]  /*0350*/  LDS R6, [R3] ;  /* 0x0000000003067984 */ /* 0x000e280000000800 */
[----:B------:R-:W-:Y:S01]  /*0360*/  @P0 IMAD R11, R11, 0x4, R0 ;  /* 0x000000040b0b0824 */ /* 0x000fe200078e0200 */
[----:B0-----:R-:W-:Y:S01]  /*0370*/  IADD3 R6, PT, PT, R6, R5, RZ ;  /* 0x0000000506067210 */ /* 0x001fe20007ffe0ff */
[----:B------:R-:W-:-:S04]  /*0380*/  IMAD.MOV.U32 R5, RZ, RZ, RZ ;  /* 0x000000ffff057224 */ /* 0x000fc800078e00ff */
        /* <DEDUP_REMOVED lines=24> */
[----:B------:R0:W-:Y:S02]  /*0510*/  @P0 LDS R5, [R11+-0x80] ;  /* 0xffff80000b050984 */ /* 0x0001e40000000800 */
[----:B------:R-:W-:Y:S01]  /*0520*/  BAR.SYNC.DEFER_BLOCKING 0x0 ;  /* 0x0000000000007b1d */ /* 0x000fe20000010000 */
[----:B------:R-:W-:Y:S01]  /*0530*/  ISETP.GE.U32.AND P0, PT, R4, 0x40, PT ;  /* 0x000000400400780c */ /* 0x000fe20003f06070 */
[----:B0-----:R-:W-:-:S04]  /*0540*/  IMAD.MOV R11, RZ, RZ, -R7 ;  /* 0x000000ffff0b7224 */ /* 0x001fc800078e0a07 */
[----:B------:R-:W-:-:S05]  /*0550*/  IMAD R2, R11, UR6, R2 ;  /* 0x000000060b027c24 */ /* 0x000fca000f8e0202 */
[----:B------:R-:W-:-:S03]  /*0560*/  VIMNMX R2, PT, PT, R2, UR6, PT ;  /* 0x0000000602027c48 */ /* 0x000fc6000bfe0100 */
[----:B------:R-:W-:Y:S01]  /*0570*/  @P0 VIADD R9, R4, 0xffffffc0 ;  /* 0xffffffc004090836 */ /* 0x000fe20000000000 */
[----:B------:R-:W-:-:S04]  /*0580*/  IADD3 R6, PT, PT, R2, -0x1, RZ ;  /* 0xffffffff02067810 */ /* 0x000fc80007ffe0ff */
[----:B------:R-:W-:Y:S01]  /*0590*/  @P0 LEA.HI R9, R9, R4, RZ, 0x1b ;  /* 0x0000000409090211 */ /* 0x000fe200078fd8ff */
[----:B------:R-:W-:Y:S01]  /*05a0*/  IMAD.MOV.U32 R4, RZ, RZ, RZ ;  /* 0x000000ffff047224 */ /* 0x000fe200078e00ff */
[----:B------:R-:W-:Y:S01]  /*05b0*/  SHF.R.S32.HI R11, RZ, 0x1f, R6 ;  /* 0x0000001fff0b7819 */ /* 0x000fe20000011406 */
[----:B------:R-:W0:Y:S02]  /*05c0*/  LDS R8, [R3] ;  /* 0x0000000003087984 */ /* 0x000e240000000800 */
[----:B------:R-:W-:Y:S01]  /*05d0*/  @P0 IMAD R9, R9, 0x4, R0 ;  /* 0x0000000409090824 */ /* 0x000fe200078e0200 */
[----:B------:R-:W-:-:S04]  /*05e0*/  LEA.HI R11, R11, R6, RZ, 0x5 ;  /* 0x000000060b0b7211 */ /* 0x000fc800078f28ff */
[----:B------:R-:W-:-:S05]  /*05f0*/  LEA.HI.SX32 R11, R11, R2, 0x1b ;  /* 0x000000020b0b7211 */ /* 0x000fca00078fdaff */
[----:B------:R-:W-:Y:S01]  /*0600*/  IMAD R11, R11, 0x4, R0 ;  /* 0x000000040b0b7824 */ /* 0x000fe200078e0200 */
[----:B0-----:R-:W-:-:S05]  /*0610*/  IADD3 R8, PT, PT, R8, R5, RZ ;  /* 0x0000000508087210 */ /* 0x001fca0007ffe0ff */
[----:B------:R-:W-:Y:S01]  /*0620*/  STS [R3], R8 ;  /* 0x0000000803007388 */ /* 0x000fe20000000800 */
[----:B------:R-:W-:Y:S06]  /*0630*/  BAR.SYNC.DEFER_BLOCKING 0x0 ;  /* 0x0000000000007b1d */ /* 0x000fec0000010000 */
[----:B------:R-:W-:Y:S02]  /*0640*/  @P0 LDS R4, [R9+-0x100] ;  /* 0xffff000009040984 */ /* 0x000fe40000000800 */
[----:B------:R-:W-:Y:S06]  /*0650*/  BAR.SYNC.DEFER_BLOCKING 0x0 ;  /* 0x0000000000007b1d */ /* 0x000fec0000010000 */
[----:B------:R-:W0:Y:S02]  /*0660*/  LDS R5, [R3] ;  /* 0x0000000003057984 */ /* 0x000e240000000800 */
[----:B0-----:R-:W-:-:S02]  /*0670*/  IMAD.IADD R2, R5, 0x1, R4 ;  /* 0x0000000105027824 */ /* 0x001fc400078e0204 */
[----:B------:R-:W0:Y:S03]  /*0680*/  LDC.64 R4, c[0x0][0x390] ;  /* 0x0000e400ff047b82 */ /* 0x000e260000000a00 */
[----:B------:R-:W-:Y:S05]  /*0690*/  STS [R3], R2 ;  /* 0x0000000203007388 */ /* 0x000fea0000000800 */
[----:B------:R-:W-:Y:S01]  /*06a0*/  BAR.SYNC.DEFER_BLOCKING 0x0 ;  /* 0x0000000000007b1d */ /* 0x000fe20000010000 */
[----:B0-----:R-:W-:-:S05]  /*06b0*/  IMAD.WIDE.U32 R4, R7, 0x4, R4 ;  /* 0x0000000407047825 */ /* 0x001fca00078e0004 */
[----:B------:R-:W0:Y:S04]  /*06c0*/  LDS R11, [R11+-0x4] ;  /* 0xfffffc000b0b7984 */ /* 0x000e280000000800 */
[----:B0-----:R-:W-:Y:S01]  /*06d0*/  STG.E desc[UR4][R4.64], R11 ;  /* 0x0000000b04007986 */ /* 0x001fe2000c101904 */
[----:B------:R-:W-:Y:S05]  /*06e0*/  EXIT ;  /* 0x000000000000794d */ /* 0x000fea0003800000 */
.L_x_39:
        /* <DEDUP_REMOVED lines=9> */
.L_x_47:


//--------------------- .text._ZN11circles_gpu12reduce_uint8EmPKhPj --------------------------
	.section	.text._ZN11circles_gpu12reduce_uint8EmPKhPj,"ax",@progbits
	.align	128
        .global         _ZN11circles_gpu12reduce_uint8EmPKhPj
        .type           _ZN11circles_gpu12reduce_uint8EmPKhPj,@function
        .size           _ZN11circles_gpu12reduce_uint8EmPKhPj,(.L_x_48 - _ZN11circles_gpu12reduce_uint8EmPKhPj)
        .other          _ZN11circles_gpu12reduce_uint8EmPKhPj,@"STO_CUDA_ENTRY STV_DEFAULT"
_ZN11circles_gpu12reduce_uint8EmPKhPj:
.text._ZN11circles_gpu12reduce_uint8EmPKhPj:
        /* <DEDUP_REMOVED lines=11> */
[----:B0-----:R-:W-:-:S05]  /*00b0*/  @!P0 IADD3 R8, P1, PT, R8, R10, RZ ;  /* 0x0000000a08088210 */ /* 0x001fca0007f3e0ff */
[----:B------:R-:W-:-:S05]  /*00c0*/  @!P0 IMAD.X R9, R9, 0x1, R11, P1 ;  /* 0x0000000109098824 */ /* 0x000fca00008e060b */
[----:B--2---:R-:W2:Y:S01]  /*00d0*/  @!P0 LDG.E.U8 R8, desc[UR4][R8.64] ;  /* 0x0000000408088981 */ /* 0x004ea2000c1e1100 */
[----:B------:R-:W-:Y:S02]  /*00e0*/  MOV R0, 0x400 ;  /* 0x0000040000007802 */ /* 0x000fe40000000f00 */
[----:B------:R-:W-:Y:S01]  /*00f0*/  ISETP.NE.AND P1, PT, R4, RZ, PT ;  /* 0x000000ff0400720c */ /* 0x000fe20003f25270 */
[----:B------:R-:W0:-:S12]  /*0100*/  S2R R3, SR_CgaCtaId ;  /* 0x0000000000037919 */ /* 0x000e180000008800 */
[----:B------:R-:W-:-:S05]  /*0110*/  @P1 VIADD R5, R4, 0xffffffff ;  /* 0xffffffff04051836 */ /* 0x000fca0000000000 */
[----:B------:R-:W-:Y:S01]  /*0120*/  @P1 LEA.HI R11, R5, R4, RZ, 0x1b ;  /* 0x00000004050b1211 */ /* 0x000fe200078fd8ff */
[----:B------:R-:W-:Y:S01]  /*0130*/  HFMA2 R5, -RZ, RZ, 0, 0 ;  /* 0x00000000ff057431 */ /* 0x000fe200000001ff */
[----:B0-----:R-:W-:Y:S02]  /*0140*/  LEA R0, R3, R0, 0x18 ;  /* 0x0000000003007211 */ /* 0x001fe400078ec0ff */
[----:B------:R-:W-:-:S03]  /*0150*/  LEA.HI R3, R4, R4, RZ, 0x1b ;  /* 0x0000000404037211 */ /* 0x000fc600078fd8ff */
[--C-:B------:R-:W-:Y:S02]  /*0160*/  @P1 IMAD R11, R11, 0x4, R0.reuse ;  /* 0x000000040b0b1824 */ /* 0x100fe400078e0200 */
        /* <DEDUP_REMOVED lines=10> */
[----:B0-----:R-:W-:Y:S01]  /*0210*/  IMAD.IADD R6, R6, 0x1, R5 ;  /* 0x0000000106067824 */ /* 0x001fe200078e0205 */
[----:B------:R-:W-:-:S04]  /*0220*/  MOV R5, RZ ;  /* 0x000000ff00057202 */ /* 0x000fc80000000f00 */
        /* <DEDUP_REMOVED lines=8> */
[----:B------:R-:W-:Y:S02]  /*02b0*/  @P0 IMAD R11, R11, 0x4, R0 ;  /* 0x000000040b0b0824 */ /* 0x000fe400078e0200 */
[----:B0-----:R-:W-:Y:S02]  /*02c0*/  IMAD.IADD R8, R8, 0x1, R5 ;  /* 0x0000000108087824 */ /* 0x001fe400078e0205 */
[----:B------:R-:W-:-:S03]  /*02d0*/  HFMA2 R5, -RZ, RZ, 0, 0 ;  /* 0x00000000ff057431 */ /* 0x000fc600000001ff */
        /* <DEDUP_REMOVED lines=41> */
[----:B------:R-:W-:Y:S02]  /*0570*/  @P0 VIADD R11, R4, 0xffffffc0 ;  /* 0xffffffc0040b0836 */ /* 0x000fe40000000000 */
[----:B------:R-:W-:-:S03]  /*0580*/  VIADD R6, R2, 0xffffffff ;  /* 0xffffffff02067836 */ /* 0x000fc60000000000 */
[----:B------:R-:W-:Y:S01]  /*0590*/  @P0 LEA.HI R11, R11, R4, RZ, 0x1b ;  /* 0x000000040b0b0211 */ /* 0x000fe200078fd8ff */
[----:B------:R-:W-:Y:S01]  /*05a0*/  HFMA2 R4, -RZ, RZ, 0, 0 ;  /* 0x00000000ff047431 */ /* 0x000fe200000001ff */
[----:B------:R-:W-:Y:S01]  /*05b0*/  SHF.R.S32.HI R9, RZ, 0x1f, R6 ;  /* 0x0000001fff097819 */ /* 0x000fe20000011406 */
[----:B------:R-:W0:Y:S02]  /*05c0*/  LDS R8, [R3] ;  /* 0x0000000003087984 */ /* 0x000e240000000800 */
[----:B------:R-:W-:Y:S01]  /*05d0*/  @P0 IMAD R11, R11, 0x4, R0 ;  /* 0x000000040b0b0824 */ /* 0x000fe200078e0200 */
[----:B------:R-:W-:-:S04]  /*05e0*/  LEA.HI R9, R9, R6, RZ, 0x5 ;  /* 0x0000000609097211 */ /* 0x000fc800078f28ff */
[----:B------:R-:W-:-:S05]  /*05f0*/  LEA.HI.SX32 R9, R9, R2, 0x1b ;  /* 0x0000000209097211 */ /* 0x000fca00078fdaff */
[----:B------:R-:W-:Y:S02]  /*0600*/  IMAD R9, R9, 0x4, R0 ;  /* 0x0000000409097824 */ /* 0x000fe400078e0200 */
[----:B0-----:R-:W-:-:S05]  /*0610*/  IMAD.IADD R8, R8, 0x1, R5 ;  /* 0x0000000108087824 */ /* 0x001fca00078e0205 */
[----:B------:R-:W-:Y:S01]  /*0620*/  STS [R3], R8 ;  /* 0x0000000803007388 */ /* 0x000fe20000000800 */
[----:B------:R-:W-:Y:S06]  /*0630*/  BAR.SYNC.DEFER_BLOCKING 0x0 ;  /* 0x0000000000007b1d */ /* 0x000fec0000010000 */
[----:B------:R-:W-:Y:S02]  /*0640*/  @P0 LDS R4, [R11+-0x100] ;  /* 0xffff00000b040984 */ /* 0x000fe40000000800 */
[----:B------:R-:W-:Y:S06]  /*0650*/  BAR.SYNC.DEFER_BLOCKING 0x0 ;  /* 0x0000000000007b1d */ /* 0x000fec0000010000 */
[----:B------:R-:W0:Y:S02]  /*0660*/  LDS R5, [R3] ;  /* 0x0000000003057984 */ /* 0x000e240000000800 */
[----:B0-----:R-:W-:-:S02]  /*0670*/  IADD3 R2, PT, PT, R5, R4, RZ ;  /* 0x0000000405027210 */ /* 0x001fc40007ffe0ff */
[----:B------:R-:W0:Y:S03]  /*0680*/  LDC.64 R4, c[0x0][0x390] ;  /* 0x0000e400ff047b82 */ /* 0x000e260000000a00 */
[----:B------:R-:W-:Y:S05]  /*0690*/  STS [R3], R2 ;  /* 0x0000000203007388 */ /* 0x000fea0000000800 */
[----:B------:R-:W-:Y:S01]  /*06a0*/  BAR.SYNC.DEFER_BLOCKING 0x0 ;  /* 0x0000000000007b1d */ /* 0x000fe20000010000 */
[----:B0-----:R-:W-:-:S05]  /*06b0*/  IMAD.WIDE.U32 R4, R7, 0x4, R4 ;  /* 0x0000000407047825 */ /* 0x001fca00078e0004 */
[----:B------:R-:W0:Y:S04]  /*06c0*/  LDS R9, [R9+-0x4] ;  /* 0xfffffc0009097984 */ /* 0x000e280000000800 */
[----:B0-----:R-:W-:Y:S01]  /*06d0*/  STG.E desc[UR4][R4.64], R9 ;  /* 0x0000000904007986 */ /* 0x001fe2000c101904 */
[----:B------:R-:W-:Y:S05]  /*06e0*/  EXIT ;  /* 0x000000000000794d */ /* 0x000fea0003800000 */
.L_x_40:
        /* <DEDUP_REMOVED lines=9> */
.L_x_48:


//--------------------- .nv.shared._ZN11circles_gpu13render_pixelsEPjjiiiPKfS2_S2_S2_S2_S2_S2_PfS3_S3_S0_ --------------------------
	.section	.nv.shared._ZN11circles_gpu13render_pixelsEPjjiiiPKfS2_S2_S2_S2_S2_S2_PfS3_S3_S0_,"aw",@nobits
	.sectionflags	@""
	.align	16
	.zero		1024


//--------------------- .nv.shared.reserved.0     --------------------------
	.section	.nv.shared.reserved.0,"aw",@nobits
	.weak		__nv_reservedSMEM_offset_0_alias
	.size		__nv_reservedSMEM_offset_0_alias, 0, 64
	.other		__nv_reservedSMEM_offset_0_alias,@"STO_CUDA_RESERVED_SHARED STV_DEFAULT"
__nv_reservedSMEM_offset_0_alias:
	.zero		0
	.zero		64


//--------------------- .nv.shared._ZN11circles_gpu14compact_streamEjPjS0_ --------------------------
	.section	.nv.shared._ZN11circles_gpu14compact_streamEjPjS0_,"aw",@nobits
	.sectionflags	@""
	.align	16
	.zero		1024


//--------------------- .nv.shared._ZN11circles_gpu13tile_coverageEiiiPKfS1_S1_Phi --------------------------
	.section	.nv.shared._ZN11circles_gpu13tile_coverageEiiiPKfS1_S1_Phi,"aw",@nobits
	.sectionflags	@""
	.align	16
	.zero		1024


//--------------------- .nv.shared._ZN11circles_gpu9fill_dataEPhPjj --------------------------
	.section	.nv.shared._ZN11circles_gpu9fill_dataEPhPjj,"aw",@nobits
	.sectionflags	@""
	.align	16
	.zero		1024


//--------------------- .nv.shared._ZN11circles_gpu4scanEmPKjS1_Pj --------------------------
	.section	.nv.shared._ZN11circles_gpu4scanEmPKjS1_Pj,"aw",@nobits
	.sectionflags	@""
	.align	16
	.zero		1024


//--------------------- .nv.shared._ZN11circles_gpu10scan_blockEmPKjPj --------------------------
	.section	.nv.shared._ZN11circles_gpu10scan_blockEmPKjPj,"aw",@nobits
	.sectionflags	@""
	.align	16
	.zero		1024


//--------------------- .nv.shared._ZN11circles_gpu6reduceEmPKjPj --------------------------
	.section	.nv.shared._ZN11circles_gpu6reduceEmPKjPj,"aw",@nobits
	.sectionflags	@""
	.align	16
	.zero		1024


//--------------------- .nv.shared._ZN11circles_gpu12reduce_uint8EmPKhPj --------------------------
	.section	.nv.shared._ZN11circles_gpu12reduce_uint8EmPKhPj,"aw",@nobits
	.sectionflags	@""
	.align	16
	.zero		1024


//--------------------- .nv.constant0._ZN11circles_gpu13render_pixelsEPjjiiiPKfS2_S2_S2_S2_S2_S2_PfS3_S3_S0_ --------------------------
	.section	.nv.constant0._ZN11circles_gpu13render_pixelsEPjjiiiPKfS2_S2_S2_S2_S2_S2_PfS3_S3_S0_,"a",@progbits
	.sectionflags	@""
	.align	4
.nv.constant0._ZN11circles_gpu13render_pixelsEPjjiiiPKfS2_S2_S2_S2_S2_S2_PfS3_S3_S0_:
	.zero		1008


//--------------------- .nv.constant0._ZN11circles_gpu14compact_streamEjPjS0_ --------------------------
	.section	.nv.constant0._ZN11circles_gpu14compact_streamEjPjS0_,"a",@progbits
	.sectionflags	@""
	.align	4
.nv.constant0._ZN11circles_gpu14compact_streamEjPjS0_:
	.zero		920


//--------------------- .nv.constant0._ZN11circles_gpu13tile_coverageEiiiPKfS1_S1_Phi --------------------------
	.section	.nv.constant0._ZN11circles_gpu13tile_coverageEiiiPKfS1_S1_Phi,"a",@progbits
	.sectionflags	@""
	.align	4
.nv.constant0._ZN11circles_gpu13tile_coverageEiiiPKfS1_S1_Phi:
	.zero		948


//--------------------- .nv.constant0._ZN11circles_gpu9fill_dataEPhPjj --------------------------
	.section	.nv.constant0._ZN11circles_gpu9fill_dataEPhPjj,"a",@progbits
	.sectionflags	@""
	.align	4
.nv.constant0._ZN11circles_gpu9fill_dataEPhPjj:
	.zero		916


//--------------------- .nv.constant0._ZN11circles_gpu4scanEmPKjS1_Pj --------------------------
	.section	.nv.constant0._ZN11circles_gpu4scanEmPKjS1_Pj,"a",@progbits
	.sectionflags	@""
	.align	4
.nv.constant0._ZN11circles_gpu4scanEmPKjS1_Pj:
	.zero		928


//--------------------- .nv.constant0._ZN11circles_gpu10scan_blockEmPKjPj --------------------------
	.section	.nv.constant0._ZN11circles_gpu10scan_blockEmPKjPj,"a",@progbits
	.sectionflags	@""
	.align	4
.nv.constant0._ZN11circles_gpu10scan_blockEmPKjPj:
	.zero		920


//--------------------- .nv.constant0._ZN11circles_gpu6reduceEmPKjPj --------------------------
	.section	.nv.constant0._ZN11circles_gpu6reduceEmPKjPj,"a",@progbits
	.sectionflags	@""
	.align	4
.nv.constant0._ZN11circles_gpu6reduceEmPKjPj:
	.zero		920


//--------------------- .nv.constant0._ZN11circles_gpu12reduce_uint8EmPKhPj --------------------------
	.section	.nv.constant0._ZN11circles_gpu12reduce_uint8EmPKhPj,"a",@progbits
	.sectionflags	@""
	.align	4
.nv.constant0._ZN11circles_gpu12reduce_uint8EmPKhPj:
	.zero		920


//--------------------- SYMBOLS --------------------------

	.type		.nv.reservedSmem.offset0,@object
	.size		.nv.reservedSmem.offset0,0x4
	.type		.nv.reservedSmem.cap,@object
	.size		.nv.reservedSmem.cap,0x4
